// auto-generated by cutlass_sweep.gemm — config: {"arch": "sm_90", "cluster_m": 1, "cluster_n": 1, "dtype": "bf16", "dtype_b": "bf16", "layout": "nt", "stages": 0, "tile_k": 32, "tile_m": 512, "tile_n": 96}
#include "cutlass/cutlass.h"
#include "cutlass/gemm/collective/collective_builder.hpp"
#include "cutlass/gemm/device/gemm_universal_adapter.h"
#include "cutlass/gemm/kernel/gemm_universal.hpp"
#include "cutlass/epilogue/collective/collective_builder.hpp"

using ElemA = cutlass::bfloat16_t;
using ElemB = cutlass::bfloat16_t;
using ElemCD = cutlass::bfloat16_t;
using Acc  = float;
using TileShape    = cute::Shape<cute::_512, cute::_96, cute::_32>;
using ClusterShape = cute::Shape<cute::_1, cute::_1, cute::_1>;

using CollectiveEpilogue = typename cutlass::epilogue::collective::CollectiveBuilder<
    cutlass::arch::Sm90, cutlass::arch::OpClassTensorOp,
    TileShape, ClusterShape,
    cutlass::epilogue::collective::EpilogueTileAuto,
    Acc, Acc,
    ElemCD, cutlass::layout::RowMajor, 128 / cutlass::sizeof_bits<ElemCD>::value,
    ElemCD, cutlass::layout::RowMajor, 128 / cutlass::sizeof_bits<ElemCD>::value,
    cutlass::epilogue::collective::EpilogueScheduleAuto
  >::CollectiveOp;

using CollectiveMainloop = typename cutlass::gemm::collective::CollectiveBuilder<
    cutlass::arch::Sm90, cutlass::arch::OpClassTensorOp,
    ElemA, cutlass::layout::RowMajor, 128 / cutlass::sizeof_bits<ElemA>::value,
    ElemB, cutlass::layout::ColumnMajor, 128 / cutlass::sizeof_bits<ElemB>::value,
    Acc,
    TileShape, ClusterShape,
    cutlass::gemm::collective::StageCountAutoCarveout<static_cast<int>(sizeof(typename CollectiveEpilogue::SharedStorage))>,
    cutlass::gemm::collective::KernelScheduleAuto
  >::CollectiveOp;

using GemmKernel = cutlass::gemm::kernel::GemmUniversal<
    cute::Shape<int,int,int,int>,
    CollectiveMainloop,
    CollectiveEpilogue
>;
using Gemm = cutlass::gemm::device::GemmUniversalAdapter<GemmKernel>;

// Force the device kernel symbol into the cubin without needing a host main.
auto* _anchor = &cutlass::device_kernel<GemmKernel>;


// ===== COMPILED SASS (sm_90a) =====

	.target	sm_90a

	.elftype	@"ET_EXEC"


//--------------------- .note.nv.tkinfo           --------------------------
	.section	.note.nv.tkinfo,"",@"SHT_NOTE"
	.sectionflags	@"SHF_NOTE_NV_TKINFO"
	.tkinfo
        /*0018*/ 	.word	0x00000002
        /*0030*/ 	.string	""
        /*0030*/ 	.string	"ptxas"
        /*0030*/ 	.string	"Cuda compilation tools, release 13.0, V13.0.88"
        /*0030*/ 	.string	"Build cuda_13.0.r13.0/compiler.36424714_0"
        /*0030*/ 	.string	"-arch sm_90a -m 64 "



//--------------------- .note.nv.cuinfo           --------------------------
	.section	.note.nv.cuinfo,"",@"SHT_NOTE"
	.sectionflags	@"SHF_NOTE_NV_CUINFO"
        /*0018*/ 	.short	0x0002
        /*001a*/ 	.short	0x005a
        /*001c*/ 	.short	0x0082
	.zero		2


//--------------------- .nv.info                  --------------------------
	.section	.nv.info,"",@"SHT_CUDA_INFO"
	.align	4


	//----- nvinfo : EIATTR_REGCOUNT
	.align		4
        /*0000*/ 	.byte	0x04, 0x2f
        /*0002*/ 	.short	(.L_15 - .L_14)
	.align		4
.L_14:
        /*0004*/ 	.word	index@(_ZN7cutlass13device_kernelINS_4gemm6kernel13GemmUniversalIN4cute5tupleIJiiiiEEENS1_10collective13CollectiveMmaINS1_34MainloopSm90TmaGmmaWarpSpecializedILi5ENS5_IJNS4_1CILi1EEESB_SB_EEENS1_35KernelTmaWarpSpecializedCooperativeEEENS5_IJNSA_ILi512EEENSA_ILi96EEENSA_ILi32EEEEEENS_10bfloat16_tENS5_IJlSB_lEEESJ_SK_NS4_8TiledMMAINS4_8MMA_AtomIJNS4_4SM904GMMA27MMA_64x96x16_F32BF16BF16_SSILNSO_5MajorE0ELSQ_0ELNSO_7ScaleInE1ELSR_1EEEEEENS4_6LayoutINS5_IJNSA_ILi2EEESB_SB_EEENS5_IJSB_NSA_ILi0EEESX_EEEEENS5_IJNS4_10UnderscoreES10_S10_EEEEENS4_13SM90_TMA_LOADENS4_14ComposedLayoutINS4_7SwizzleILi2ELi4ELi3EEENS4_18smem_ptr_flag_bitsILi16EEENSU_INS5_IJNSA_ILi8EEESH_EEENS5_IJSH_SB_EEEEEEEvNS4_8identityES13_S1D_vS1E_EENS_8epilogue10collective6detail29Sm90TmaWarpSpecializedAdapterINS1H_15DefaultEpilogueISJ_SK_SK_NS1G_6thread17LinearCombinationISJ_Li1EffLNS1L_9ScaleType4KindE0ELNS_15FloatRoundStyleE2ESJ_EENS1_15EpilogueDefaultEEEEEvvEEEEvNT_6ParamsE)
        /*0008*/ 	.word	0x000000a8


	//----- nvinfo : EIATTR_FRAME_SIZE
	.align		4
.L_15:
        /*000c*/ 	.byte	0x04, 0x11
        /*000e*/ 	.short	(.L_17 - .L_16)
	.align		4
.L_16:
        /*0010*/ 	.word	index@(_ZN7cutlass13device_kernelINS_4gemm6kernel13GemmUniversalIN4cute5tupleIJiiiiEEENS1_10collective13CollectiveMmaINS1_34MainloopSm90TmaGmmaWarpSpecializedILi5ENS5_IJNS4_1CILi1EEESB_SB_EEENS1_35KernelTmaWarpSpecializedCooperativeEEENS5_IJNSA_ILi512EEENSA_ILi96EEENSA_ILi32EEEEEENS_10bfloat16_tENS5_IJlSB_lEEESJ_SK_NS4_8TiledMMAINS4_8MMA_AtomIJNS4_4SM904GMMA27MMA_64x96x16_F32BF16BF16_SSILNSO_5MajorE0ELSQ_0ELNSO_7ScaleInE1ELSR_1EEEEEENS4_6LayoutINS5_IJNSA_ILi2EEESB_SB_EEENS5_IJSB_NSA_ILi0EEESX_EEEEENS5_IJNS4_10UnderscoreES10_S10_EEEEENS4_13SM90_TMA_LOADENS4_14ComposedLayoutINS4_7SwizzleILi2ELi4ELi3EEENS4_18smem_ptr_flag_bitsILi16EEENSU_INS5_IJNSA_ILi8EEESH_EEENS5_IJSH_SB_EEEEEEEvNS4_8identityES13_S1D_vS1E_EENS_8epilogue10collective6detail29Sm90TmaWarpSpecializedAdapterINS1H_15DefaultEpilogueISJ_SK_SK_NS1G_6thread17LinearCombinationISJ_Li1EffLNS1L_9ScaleType4KindE0ELNS_15FloatRoundStyleE2ESJ_EENS1_15EpilogueDefaultEEEEEvvEEEEvNT_6ParamsE)
        /*0014*/ 	.word	0x00000000


	//----- nvinfo : EIATTR_MIN_STACK_SIZE
	.align		4
.L_17:
        /*0018*/ 	.byte	0x04, 0x12
        /*001a*/ 	.short	(.L_19 - .L_18)
	.align		4
.L_18:
        /*001c*/ 	.word	index@(_ZN7cutlass13device_kernelINS_4gemm6kernel13GemmUniversalIN4cute5tupleIJiiiiEEENS1_10collective13CollectiveMmaINS1_34MainloopSm90TmaGmmaWarpSpecializedILi5ENS5_IJNS4_1CILi1EEESB_SB_EEENS1_35KernelTmaWarpSpecializedCooperativeEEENS5_IJNSA_ILi512EEENSA_ILi96EEENSA_ILi32EEEEEENS_10bfloat16_tENS5_IJlSB_lEEESJ_SK_NS4_8TiledMMAINS4_8MMA_AtomIJNS4_4SM904GMMA27MMA_64x96x16_F32BF16BF16_SSILNSO_5MajorE0ELSQ_0ELNSO_7ScaleInE1ELSR_1EEEEEENS4_6LayoutINS5_IJNSA_ILi2EEESB_SB_EEENS5_IJSB_NSA_ILi0EEESX_EEEEENS5_IJNS4_10UnderscoreES10_S10_EEEEENS4_13SM90_TMA_LOADENS4_14ComposedLayoutINS4_7SwizzleILi2ELi4ELi3EEENS4_18smem_ptr_flag_bitsILi16EEENSU_INS5_IJNSA_ILi8EEESH_EEENS5_IJSH_SB_EEEEEEEvNS4_8identityES13_S1D_vS1E_EENS_8epilogue10collective6detail29Sm90TmaWarpSpecializedAdapterINS1H_15DefaultEpilogueISJ_SK_SK_NS1G_6thread17LinearCombinationISJ_Li1EffLNS1L_9ScaleType4KindE0ELNS_15FloatRoundStyleE2ESJ_EENS1_15EpilogueDefaultEEEEEvvEEEEvNT_6ParamsE)
        /*0020*/ 	.word	0x00000000
.L_19:


//--------------------- .nv.compat                --------------------------
	.section	.nv.compat,"",@"SHT_CUDA_COMPAT_INFO"
	.align	4
        /*0000*/ 	.byte	0x02, 0x09, 0x01, 0x00, 0x02, 0x02, 0x04, 0x00, 0x02, 0x05, 0x05, 0x00, 0x03, 0x07, 0x01, 0x01
        /*0010*/ 	.byte	0x02, 0x03, 0x01, 0x00, 0x02, 0x06, 0x01, 0x00, 0x04, 0x0b, 0x08, 0x00, 0x00, 0x00, 0x00, 0x00
        /*0020*/ 	.byte	0x00, 0x00, 0x00, 0x00


//--------------------- .nv.info._ZN7cutlass13device_kernelINS_4gemm6kernel13GemmUniversalIN4cute5tupleIJiiiiEEENS1_10collective13CollectiveMmaINS1_34MainloopSm90TmaGmmaWarpSpecializedILi5ENS5_IJNS4_1CILi1EEESB_SB_EEENS1_35KernelTmaWarpSpecializedCooperativeEEENS5_IJNSA_ILi512EEENSA_ILi96EEENSA_ILi32EEEEEENS_10bfloat16_tENS5_IJlSB_lEEESJ_SK_NS4_8TiledMMAINS4_8MMA_AtomIJNS4_4SM904GMMA27MMA_64x96x16_F32BF16BF16_SSILNSO_5MajorE0ELSQ_0ELNSO_7ScaleInE1ELSR_1EEEEEENS4_6LayoutINS5_IJNSA_ILi2EEESB_SB_EEENS5_IJSB_NSA_ILi0EEESX_EEEEENS5_IJNS4_10UnderscoreES10_S10_EEEEENS4_13SM90_TMA_LOADENS4_14ComposedLayoutINS4_7SwizzleILi2ELi4ELi3EEENS4_18smem_ptr_flag_bitsILi16EEENSU_INS5_IJNSA_ILi8EEESH_EEENS5_IJSH_SB_EEEEEEEvNS4_8identityES13_S1D_vS1E_EENS_8epilogue10collective6detail29Sm90TmaWarpSpecializedAdapterINS1H_15DefaultEpilogueISJ_SK_SK_NS1G_6thread17LinearCombinationISJ_Li1EffLNS1L_9ScaleType4KindE0ELNS_15FloatRoundStyleE2ESJ_EENS1_15EpilogueDefaultEEEEEvvEEEEvNT_6ParamsE --------------------------
	.section	.nv.info._ZN7cutlass13device_kernelINS_4gemm6kernel13GemmUniversalIN4cute5tupleIJiiiiEEENS1_10collective13CollectiveMmaINS1_34MainloopSm90TmaGmmaWarpSpecializedILi5ENS5_IJNS4_1CILi1EEESB_SB_EEENS1_35KernelTmaWarpSpecializedCooperativeEEENS5_IJNSA_ILi512EEENSA_ILi96EEENSA_ILi32EEEEEENS_10bfloat16_tENS5_IJlSB_lEEESJ_SK_NS4_8TiledMMAINS4_8MMA_AtomIJNS4_4SM904GMMA27MMA_64x96x16_F32BF16BF16_SSILNSO_5MajorE0ELSQ_0ELNSO_7ScaleInE1ELSR_1EEEEEENS4_6LayoutINS5_IJNSA_ILi2EEESB_SB_EEENS5_IJSB_NSA_ILi0EEESX_EEEEENS5_IJNS4_10UnderscoreES10_S10_EEEEENS4_13SM90_TMA_LOADENS4_14ComposedLayoutINS4_7SwizzleILi2ELi4ELi3EEENS4_18smem_ptr_flag_bitsILi16EEENSU_INS5_IJNSA_ILi8EEESH_EEENS5_IJSH_SB_EEEEEEEvNS4_8identityES13_S1D_vS1E_EENS_8epilogue10collective6detail29Sm90TmaWarpSpecializedAdapterINS1H_15DefaultEpilogueISJ_SK_SK_NS1G_6thread17LinearCombinationISJ_Li1EffLNS1L_9ScaleType4KindE0ELNS_15FloatRoundStyleE2ESJ_EENS1_15EpilogueDefaultEEEEEvvEEEEvNT_6ParamsE,"",@"SHT_CUDA_INFO"
	.sectionflags	@""
	.align	4


	//----- nvinfo : EIATTR_CUDA_API_VERSION
	.align		4
        /*0000*/ 	.byte	0x04, 0x37
        /*0002*/ 	.short	(.L_21 - .L_20)
.L_20:
        /*0004*/ 	.word	0x00000082


	//----- nvinfo : EIATTR_KPARAM_INFO
	.align		4
.L_21:
        /*0008*/ 	.byte	0x04, 0x17
        /*000a*/ 	.short	(.L_23 - .L_22)
.L_22:
        /*000c*/ 	.word	0x00000000
        /*0010*/ 	.short	0x0000
        /*0012*/ 	.short	0x0070
        /*0014*/ 	.byte	0x00, 0xf0, 0x01, 0x10


	//----- nvinfo : EIATTR_SPARSE_MMA_MASK
	.align		4
.L_23:
        /*0018*/ 	.byte	0x03, 0x50
        /*001a*/ 	.short	0x0000


	//----- nvinfo : EIATTR_MAXREG_COUNT
	.align		4
        /*001c*/ 	.byte	0x03, 0x1b
        /*001e*/ 	.short	0x00a8


	//----- nvinfo : EIATTR_NUM_BARRIERS
	.align		4
        /*0020*/ 	.byte	0x02, 0x4c
        /*0022*/ 	.byte	0x01
	.zero		1


	//----- nvinfo : EIATTR_EXTERNS
	.align		4
        /*0024*/ 	.byte	0x04, 0x0f
        /*0026*/ 	.short	(.L_25 - .L_24)


	//   ....[0]....
	.align		4
.L_24:
        /*0028*/ 	.word	index@(__assertfail)


	//----- nvinfo : EIATTR_MERCURY_ISA_VERSION
	.align		4
.L_25:
        /*002c*/ 	.byte	0x03, 0x5f
        /*002e*/ 	.short	0x0101


	//----- nvinfo : EIATTR_INT_WARP_WIDE_INSTR_OFFSETS
	.align		4
        /*0030*/ 	.byte	0x04, 0x31
        /*0032*/ 	.short	(.L_27 - .L_26)


	//   ....[0]....
.L_26:
        /*0034*/ 	.word	0x00000510


	//   ....[1]....
        /*0038*/ 	.word	0x00000520


	//   ....[2]....
        /*003c*/ 	.word	0x000005b0


	//----- nvinfo : EIATTR_COOP_GROUP_MASK_REGIDS
	.align		4
.L_27:
        /*0040*/ 	.byte	0x04, 0x29
        /*0042*/ 	.short	(.L_29 - .L_28)


	//   ....[0]....
.L_28:
        /*0044*/ 	.word	0xffffffff


	//   ....[1]....
        /*0048*/ 	.word	0xffffffff


	//   ....[2]....
        /*004c*/ 	.word	0xffffffff


	//   ....[3]....
        /*0050*/ 	.word	0xffffffff


	//   ....[4]....
        /*0054*/ 	.word	0xffffffff


	//----- nvinfo : EIATTR_COOP_GROUP_INSTR_OFFSETS
	.align		4
.L_29:
        /*0058*/ 	.byte	0x04, 0x28
        /*005a*/ 	.short	(.L_31 - .L_30)


	//   ....[0]....
.L_30:
        /*005c*/ 	.word	0x00000060


	//   ....[1]....
        /*0060*/ 	.word	0x00000070


	//   ....[2]....
        /*0064*/ 	.word	0x00000190


	//   ....[3]....
        /*0068*/ 	.word	0x000003c0


	//   ....[4]....
        /*006c*/ 	.word	0x00001130


	//----- nvinfo : EIATTR_REG_RECONFIG
	.align		4
.L_31:
        /*0070*/ 	.byte	0x01, 0x54
	.zero		2


	//----- nvinfo : EIATTR_SYSCALL_OFFSETS
	.align		4
        /*0074*/ 	.byte	0x04, 0x46
        /*0076*/ 	.short	(.L_33 - .L_32)


	//   ....[0]....
.L_32:
        /*0078*/ 	.word	0x000012f0


	//----- nvinfo : EIATTR_MBARRIER_INSTR_OFFSETS
	.align		4
.L_33:
        /*007c*/ 	.byte	0x04, 0x39
        /*007e*/ 	.short	(.L_35 - .L_34)


	//   ....[0]....
.L_34:
        /*0080*/ 	.word	0x00000310
        /*0084*/ 	.word	0x000000ff
        /*0088*/ 	.word	0x00000000
        /*008c*/ 	.short	0x0100
        /*008e*/ 	.byte	0x08
	.zero		1


	//   ....[1]....
        /*0090*/ 	.word	0x00000320
        /*0094*/ 	.word	0x000000ff
        /*0098*/ 	.word	0x00000028
        /*009c*/ 	.short	0x0100
        /*009e*/ 	.byte	0x08
	.zero		1


	//   ....[2]....
        /*00a0*/ 	.word	0x00000330
        /*00a4*/ 	.word	0x000000ff
        /*00a8*/ 	.word	0x00000008
        /*00ac*/ 	.short	0x0100
        /*00ae*/ 	.byte	0x08
	.zero		1


	//   ....[3]....
        /*00b0*/ 	.word	0x00000340
        /*00b4*/ 	.word	0x000000ff
        /*00b8*/ 	.word	0x00000030
        /*00bc*/ 	.short	0x0100
        /*00be*/ 	.byte	0x08
	.zero		1


	//   ....[4]....
        /*00c0*/ 	.word	0x00000350
        /*00c4*/ 	.word	0x000000ff
        /*00c8*/ 	.word	0x00000010
        /*00cc*/ 	.short	0x0100
        /*00ce*/ 	.byte	0x08
	.zero		1


	//   ....[5]....
        /*00d0*/ 	.word	0x00000360
        /*00d4*/ 	.word	0x000000ff
        /*00d8*/ 	.word	0x00000038
        /*00dc*/ 	.short	0x0100
        /*00de*/ 	.byte	0x08
	.zero		1


	//   ....[6]....
        /*00e0*/ 	.word	0x00000370
        /*00e4*/ 	.word	0x000000ff
        /*00e8*/ 	.word	0x00000018
        /*00ec*/ 	.short	0x0100
        /*00ee*/ 	.byte	0x08
	.zero		1


	//   ....[7]....
        /*00f0*/ 	.word	0x00000380
        /*00f4*/ 	.word	0x000000ff
        /*00f8*/ 	.word	0x00000040
        /*00fc*/ 	.short	0x0100
        /*00fe*/ 	.byte	0x08
	.zero		1


	//   ....[8]....
        /*0100*/ 	.word	0x00000390
        /*0104*/ 	.word	0x000000ff
        /*0108*/ 	.word	0x00000020
        /*010c*/ 	.short	0x0100
        /*010e*/ 	.byte	0x08
	.zero		1


	//   ....[9]....
        /*0110*/ 	.word	0x000003a0
        /*0114*/ 	.word	0x000000ff
        /*0118*/ 	.word	0x00000048
        /*011c*/ 	.short	0x0100
        /*011e*/ 	.byte	0x08
	.zero		1


	//   ....[10]....
        /*0120*/ 	.word	0x00000630
        /*0124*/ 	.word	0x000000ff
        /*0128*/ 	.word	0x00000060
        /*012c*/ 	.short	0x0100
        /*012e*/ 	.byte	0x10
	.zero		1


	//   ....[11]....
        /*0130*/ 	.word	0x000006a0
        /*0134*/ 	.word	0x000000ff
        /*0138*/ 	.word	0x00000068
        /*013c*/ 	.short	0x0100
        /*013e*/ 	.byte	0x10
	.zero		1


	//   ....[12]....
        /*0140*/ 	.word	0x00001390
        /*0144*/ 	.word	0x00000003
        /*0148*/ 	.word	0x00000000
        /*014c*/ 	.short	0x010a
        /*014e*/ 	.byte	0x3f
	.zero		1


	//   ....[13]....
        /*0150*/ 	.word	0x000013d0
        /*0154*/ 	.word	0x00000003
        /*0158*/ 	.word	0x00000000
        /*015c*/ 	.short	0x010a
        /*015e*/ 	.byte	0x3f
	.zero		1


	//   ....[14]....
        /*0160*/ 	.word	0x00001850
        /*0164*/ 	.word	0x000000ff
        /*0168*/ 	.word	0x00000000
        /*016c*/ 	.short	0x010a
        /*016e*/ 	.byte	0x08
	.zero		1


	//   ....[15]....
        /*0170*/ 	.word	0x00001890
        /*0174*/ 	.word	0x000000ff
        /*0178*/ 	.word	0x00000000
        /*017c*/ 	.short	0x010a
        /*017e*/ 	.byte	0x08
	.zero		1


	//   ....[16]....
        /*0180*/ 	.word	0x00001c00
        /*0184*/ 	.word	0x000000ff
        /*0188*/ 	.word	0x00000000
        /*018c*/ 	.short	0x0101
        /*018e*/ 	.byte	0x08
	.zero		1


	//   ....[17]....
        /*0190*/ 	.word	0x00001dc0
        /*0194*/ 	.word	0x00000000
        /*0198*/ 	.word	0x00000000
        /*019c*/ 	.short	0x0101
        /*019e*/ 	.byte	0x3f
	.zero		1


	//   ....[18]....
        /*01a0*/ 	.word	0x0000fc60
        /*01a4*/ 	.word	0x0000000d
        /*01a8*/ 	.word	0x00000028
        /*01ac*/ 	.short	0x010a
        /*01ae*/ 	.byte	0x3f
	.zero		1


	//   ....[19]....
        /*01b0*/ 	.word	0x0000fff0
        /*01b4*/ 	.word	0x00000004
        /*01b8*/ 	.word	0x00000068
        /*01bc*/ 	.short	0x0101
        /*01be*/ 	.byte	0x3f
	.zero		1


	//   ....[20]....
        /*01c0*/ 	.word	0x00010780
        /*01c4*/ 	.word	0x00000007
        /*01c8*/ 	.word	0x00000000
        /*01cc*/ 	.short	0x010a
        /*01ce*/ 	.byte	0x3f
	.zero		1


	//   ....[21]....
        /*01d0*/ 	.word	0x00010800
        /*01d4*/ 	.word	0x00000009
        /*01d8*/ 	.word	0x00000000
        /*01dc*/ 	.short	0x010a
        /*01de*/ 	.byte	0x3f
	.zero		1


	//   ....[22]....
        /*01e0*/ 	.word	0x00010890
        /*01e4*/ 	.word	0x00000006
        /*01e8*/ 	.word	0x00000000
        /*01ec*/ 	.short	0x010a
        /*01ee*/ 	.byte	0x3f
	.zero		1


	//   ....[23]....
        /*01f0*/ 	.word	0x00010920
        /*01f4*/ 	.word	0x00000009
        /*01f8*/ 	.word	0x00000000
        /*01fc*/ 	.short	0x010a
        /*01fe*/ 	.byte	0x3f
	.zero		1


	//   ....[24]....
        /*0200*/ 	.word	0x000109b0
        /*0204*/ 	.word	0x00000003
        /*0208*/ 	.word	0x00000000
        /*020c*/ 	.short	0x010a
        /*020e*/ 	.byte	0x3f
	.zero		1


	//   ....[25]....
        /*0210*/ 	.word	0x00010a10
        /*0214*/ 	.word	0x00000003
        /*0218*/ 	.word	0x00000000
        /*021c*/ 	.short	0x010a
        /*021e*/ 	.byte	0x3f
	.zero		1


	//   ....[26]....
        /*0220*/ 	.word	0x00010a70
        /*0224*/ 	.word	0x00000005
        /*0228*/ 	.word	0x00000000
        /*022c*/ 	.short	0x010a
        /*022e*/ 	.byte	0x3f
	.zero		1


	//   ....[27]....
        /*0230*/ 	.word	0x00010b40
        /*0234*/ 	.word	0x0000000d
        /*0238*/ 	.word	0x00000028
        /*023c*/ 	.short	0x010a
        /*023e*/ 	.byte	0x3f
	.zero		1


	//   ....[28]....
        /*0240*/ 	.word	0x00010c10
        /*0244*/ 	.word	0x00000007
        /*0248*/ 	.word	0x00000000
        /*024c*/ 	.short	0x010a
        /*024e*/ 	.byte	0x3f
	.zero		1


	//   ....[29]....
        /*0250*/ 	.word	0x00010c60
        /*0254*/ 	.word	0x00000009
        /*0258*/ 	.word	0x00000000
        /*025c*/ 	.short	0x010a
        /*025e*/ 	.byte	0x3f
	.zero		1


	//   ....[30]....
        /*0260*/ 	.word	0x00010cb0
        /*0264*/ 	.word	0x00000006
        /*0268*/ 	.word	0x00000000
        /*026c*/ 	.short	0x010a
        /*026e*/ 	.byte	0x3f
	.zero		1


	//   ....[31]....
        /*0270*/ 	.word	0x00010d00
        /*0274*/ 	.word	0x00000009
        /*0278*/ 	.word	0x00000000
        /*027c*/ 	.short	0x010a
        /*027e*/ 	.byte	0x3f
	.zero		1


	//----- nvinfo : EIATTR_NUM_MBARRIERS
	.align		4
.L_35:
        /*0280*/ 	.byte	0x03, 0x38
        /*0282*/ 	.short	0x000c


	//----- nvinfo : EIATTR_EXIT_INSTR_OFFSETS
	.align		4
        /*0284*/ 	.byte	0x04, 0x1c
        /*0286*/ 	.short	(.L_37 - .L_36)


	//   ....[0]....
.L_36:
        /*0288*/ 	.word	0x00000700


	//   ....[1]....
        /*028c*/ 	.word	0x00001070


	//   ....[2]....
        /*0290*/ 	.word	0x0000f210


	//   ....[3]....
        /*0294*/ 	.word	0x0000f900


	//   ....[4]....
        /*0298*/ 	.word	0x00010a00


	//----- nvinfo : EIATTR_MAX_THREADS
	.align		4
.L_37:
        /*029c*/ 	.byte	0x04, 0x05
        /*029e*/ 	.short	(.L_39 - .L_38)
.L_38:
        /*02a0*/ 	.word	0x00000180
        /*02a4*/ 	.word	0x00000001
        /*02a8*/ 	.word	0x00000001


	//----- nvinfo : EIATTR_CRS_STACK_SIZE
	.align		4
.L_39:
        /*02ac*/ 	.byte	0x04, 0x1e
        /*02ae*/ 	.short	(.L_41 - .L_40)
.L_40:
        /*02b0*/ 	.word	0x00000000


	//----- nvinfo : EIATTR_CBANK_PARAM_SIZE
	.align		4
.L_41:
        /*02b4*/ 	.byte	0x03, 0x19
        /*02b6*/ 	.short	0x0470


	//----- nvinfo : EIATTR_PARAM_CBANK
	.align		4
        /*02b8*/ 	.byte	0x04, 0x0a
        /*02ba*/ 	.short	(.L_43 - .L_42)
	.align		4
.L_42:
        /*02bc*/ 	.word	index@(.nv.constant0._ZN7cutlass13device_kernelINS_4gemm6kernel13GemmUniversalIN4cute5tupleIJiiiiEEENS1_10collective13CollectiveMmaINS1_34MainloopSm90TmaGmmaWarpSpecializedILi5ENS5_IJNS4_1CILi1EEESB_SB_EEENS1_35KernelTmaWarpSpecializedCooperativeEEENS5_IJNSA_ILi512EEENSA_ILi96EEENSA_ILi32EEEEEENS_10bfloat16_tENS5_IJlSB_lEEESJ_SK_NS4_8TiledMMAINS4_8MMA_AtomIJNS4_4SM904GMMA27MMA_64x96x16_F32BF16BF16_SSILNSO_5MajorE0ELSQ_0ELNSO_7ScaleInE1ELSR_1EEEEEENS4_6LayoutINS5_IJNSA_ILi2EEESB_SB_EEENS5_IJSB_NSA_ILi0EEESX_EEEEENS5_IJNS4_10UnderscoreES10_S10_EEEEENS4_13SM90_TMA_LOADENS4_14ComposedLayoutINS4_7SwizzleILi2ELi4ELi3EEENS4_18smem_ptr_flag_bitsILi16EEENSU_INS5_IJNSA_ILi8EEESH_EEENS5_IJSH_SB_EEEEEEEvNS4_8identityES13_S1D_vS1E_EENS_8epilogue10collective6detail29Sm90TmaWarpSpecializedAdapterINS1H_15DefaultEpilogueISJ_SK_SK_NS1G_6thread17LinearCombinationISJ_Li1EffLNS1L_9ScaleType4KindE0ELNS_15FloatRoundStyleE2ESJ_EENS1_15EpilogueDefaultEEEEEvvEEEEvNT_6ParamsE)
        /*02c0*/ 	.short	0x0210
        /*02c2*/ 	.short	0x0470


	//----- nvinfo : EIATTR_SW_WAR
	.align		4
.L_43:
        /*02c4*/ 	.byte	0x04, 0x36
        /*02c6*/ 	.short	(.L_45 - .L_44)
.L_44:
        /*02c8*/ 	.word	0x00000008
.L_45:


//--------------------- .nv.callgraph             --------------------------
	.section	.nv.callgraph,"",@"SHT_CUDA_CALLGRAPH"
	.align	4
	.sectionentsize	8
	.align		4
        /*0000*/ 	.word	0x00000000
	.align		4
        /*0004*/ 	.word	0xffffffff
	.align		4
        /*0008*/ 	.word	index@(_ZN7cutlass13device_kernelINS_4gemm6kernel13GemmUniversalIN4cute5tupleIJiiiiEEENS1_10collective13CollectiveMmaINS1_34MainloopSm90TmaGmmaWarpSpecializedILi5ENS5_IJNS4_1CILi1EEESB_SB_EEENS1_35KernelTmaWarpSpecializedCooperativeEEENS5_IJNSA_ILi512EEENSA_ILi96EEENSA_ILi32EEEEEENS_10bfloat16_tENS5_IJlSB_lEEESJ_SK_NS4_8TiledMMAINS4_8MMA_AtomIJNS4_4SM904GMMA27MMA_64x96x16_F32BF16BF16_SSILNSO_5MajorE0ELSQ_0ELNSO_7ScaleInE1ELSR_1EEEEEENS4_6LayoutINS5_IJNSA_ILi2EEESB_SB_EEENS5_IJSB_NSA_ILi0EEESX_EEEEENS5_IJNS4_10UnderscoreES10_S10_EEEEENS4_13SM90_TMA_LOADENS4_14ComposedLayoutINS4_7SwizzleILi2ELi4ELi3EEENS4_18smem_ptr_flag_bitsILi16EEENSU_INS5_IJNSA_ILi8EEESH_EEENS5_IJSH_SB_EEEEEEEvNS4_8identityES13_S1D_vS1E_EENS_8epilogue10collective6detail29Sm90TmaWarpSpecializedAdapterINS1H_15DefaultEpilogueISJ_SK_SK_NS1G_6thread17LinearCombinationISJ_Li1EffLNS1L_9ScaleType4KindE0ELNS_15FloatRoundStyleE2ESJ_EENS1_15EpilogueDefaultEEEEEvvEEEEvNT_6ParamsE)
	.align		4
        /*000c*/ 	.word	index@(__assertfail)
	.align		4
        /*0010*/ 	.word	0x00000000
	.align		4
        /*0014*/ 	.word	0xfffffffe
	.align		4
        /*0018*/ 	.word	0x00000000
	.align		4
        /*001c*/ 	.word	0xfffffffd
	.align		4
        /*0020*/ 	.word	0x00000000
	.align		4
        /*0024*/ 	.word	0xfffffffc


//--------------------- .nv.constant4             --------------------------
	.section	.nv.constant4,"a",@progbits
	.align	8
	.align		8
.nv.constant4:
        /*0000*/ 	.dword	__assertfail
	.align		8
        /*0008*/ 	.dword	__unnamed_1
	.align		8
        /*0010*/ 	.dword	_ZN40_INTERNAL_6d73144d_4_k_cu_1e1903cd_150444cuda3std3__45__cpo5beginE
	.align		8
        /*0018*/ 	.dword	_ZN40_INTERNAL_6d73144d_4_k_cu_1e1903cd_150444cuda3std3__45__cpo3endE
	.align		8
        /*0020*/ 	.dword	_ZN40_INTERNAL_6d73144d_4_k_cu_1e1903cd_150444cuda3std3__45__cpo6cbeginE
	.align		8
        /*0028*/ 	.dword	_ZN40_INTERNAL_6d73144d_4_k_cu_1e1903cd_150444cuda3std3__45__cpo4cendE
	.align		8
        /*0030*/ 	.dword	_ZN40_INTERNAL_6d73144d_4_k_cu_1e1903cd_150444cuda3std3__442_GLOBAL__N__6d73144d_4_k_cu_1e1903cd_150446ignoreE
	.align		8
        /*0038*/ 	.dword	_ZN40_INTERNAL_6d73144d_4_k_cu_1e1903cd_150444cuda3std3__419piecewise_constructE
	.align		8
        /*0040*/ 	.dword	_ZN40_INTERNAL_6d73144d_4_k_cu_1e1903cd_150444cuda3std3__48in_placeE
	.align		8
        /*0048*/ 	.dword	_ZN40_INTERNAL_6d73144d_4_k_cu_1e1903cd_150444cuda3std6ranges3__45__cpo4swapE
	.align		8
        /*0050*/ 	.dword	_ZN40_INTERNAL_6d73144d_4_k_cu_1e1903cd_150444cuda3std6ranges3__45__cpo9iter_moveE
	.align		8
        /*0058*/ 	.dword	_ZN40_INTERNAL_6d73144d_4_k_cu_1e1903cd_150444cute7productE
	.align		8
        /*0060*/ 	.dword	_ZN40_INTERNAL_6d73144d_4_k_cu_1e1903cd_150444cute1_E
	.align		8
        /*0068*/ 	.dword	$str$22
	.align		8
        /*0070*/ 	.dword	$str$23


//--------------------- .text._ZN7cutlass13device_kernelINS_4gemm6kernel13GemmUniversalIN4cute5tupleIJiiiiEEENS1_10collective13CollectiveMmaINS1_34MainloopSm90TmaGmmaWarpSpecializedILi5ENS5_IJNS4_1CILi1EEESB_SB_EEENS1_35KernelTmaWarpSpecializedCooperativeEEENS5_IJNSA_ILi512EEENSA_ILi96EEENSA_ILi32EEEEEENS_10bfloat16_tENS5_IJlSB_lEEESJ_SK_NS4_8TiledMMAINS4_8MMA_AtomIJNS4_4SM904GMMA27MMA_64x96x16_F32BF16BF16_SSILNSO_5MajorE0ELSQ_0ELNSO_7ScaleInE1ELSR_1EEEEEENS4_6LayoutINS5_IJNSA_ILi2EEESB_SB_EEENS5_IJSB_NSA_ILi0EEESX_EEEEENS5_IJNS4_10UnderscoreES10_S10_EEEEENS4_13SM90_TMA_LOADENS4_14ComposedLayoutINS4_7SwizzleILi2ELi4ELi3EEENS4_18smem_ptr_flag_bitsILi16EEENSU_INS5_IJNSA_ILi8EEESH_EEENS5_IJSH_SB_EEEEEEEvNS4_8identityES13_S1D_vS1E_EENS_8epilogue10collective6detail29Sm90TmaWarpSpecializedAdapterINS1H_15DefaultEpilogueISJ_SK_SK_NS1G_6thread17LinearCombinationISJ_Li1EffLNS1L_9ScaleType4KindE0ELNS_15FloatRoundStyleE2ESJ_EENS1_15EpilogueDefaultEEEEEvvEEEEvNT_6ParamsE --------------------------
	.section	.text._ZN7cutlass13device_kernelINS_4gemm6kernel13GemmUniversalIN4cute5tupleIJiiiiEEENS1_10collective13CollectiveMmaINS1_34MainloopSm90TmaGmmaWarpSpecializedILi5ENS5_IJNS4_1CILi1EEESB_SB_EEENS1_35KernelTmaWarpSpecializedCooperativeEEENS5_IJNSA_ILi512EEENSA_ILi96EEENSA_ILi32EEEEEENS_10bfloat16_tENS5_IJlSB_lEEESJ_SK_NS4_8TiledMMAINS4_8MMA_AtomIJNS4_4SM904GMMA27MMA_64x96x16_F32BF16BF16_SSILNSO_5MajorE0ELSQ_0ELNSO_7ScaleInE1ELSR_1EEEEEENS4_6LayoutINS5_IJNSA_ILi2EEESB_SB_EEENS5_IJSB_NSA_ILi0EEESX_EEEEENS5_IJNS4_10UnderscoreES10_S10_EEEEENS4_13SM90_TMA_LOADENS4_14ComposedLayoutINS4_7SwizzleILi2ELi4ELi3EEENS4_18smem_ptr_flag_bitsILi16EEENSU_INS5_IJNSA_ILi8EEESH_EEENS5_IJSH_SB_EEEEEEEvNS4_8identityES13_S1D_vS1E_EENS_8epilogue10collective6detail29Sm90TmaWarpSpecializedAdapterINS1H_15DefaultEpilogueISJ_SK_SK_NS1G_6thread17LinearCombinationISJ_Li1EffLNS1L_9ScaleType4KindE0ELNS_15FloatRoundStyleE2ESJ_EENS1_15EpilogueDefaultEEEEEvvEEEEvNT_6ParamsE,"ax",@progbits
	.align	128
.text._ZN7cutlass13device_kernelINS_4gemm6kernel13GemmUniversalIN4cute5tupleIJiiiiEEENS1_10collective13CollectiveMmaINS1_34MainloopSm90TmaGmmaWarpSpecializedILi5ENS5_IJNS4_1CILi1EEESB_SB_EEENS1_35KernelTmaWarpSpecializedCooperativeEEENS5_IJNSA_ILi512EEENSA_ILi96EEENSA_ILi32EEEEEENS_10bfloat16_tENS5_IJlSB_lEEESJ_SK_NS4_8TiledMMAINS4_8MMA_AtomIJNS4_4SM904GMMA27MMA_64x96x16_F32BF16BF16_SSILNSO_5MajorE0ELSQ_0ELNSO_7ScaleInE1ELSR_1EEEEEENS4_6LayoutINS5_IJNSA_ILi2EEESB_SB_EEENS5_IJSB_NSA_ILi0EEESX_EEEEENS5_IJNS4_10UnderscoreES10_S10_EEEEENS4_13SM90_TMA_LOADENS4_14ComposedLayoutINS4_7SwizzleILi2ELi4ELi3EEENS4_18smem_ptr_flag_bitsILi16EEENSU_INS5_IJNSA_ILi8EEESH_EEENS5_IJSH_SB_EEEEEEEvNS4_8identityES13_S1D_vS1E_EENS_8epilogue10collective6detail29Sm90TmaWarpSpecializedAdapterINS1H_15DefaultEpilogueISJ_SK_SK_NS1G_6thread17LinearCombinationISJ_Li1EffLNS1L_9ScaleType4KindE0ELNS_15FloatRoundStyleE2ESJ_EENS1_15EpilogueDefaultEEEEEvvEEEEvNT_6ParamsE:
        .type           _ZN7cutlass13device_kernelINS_4gemm6kernel13GemmUniversalIN4cute5tupleIJiiiiEEENS1_10collective13CollectiveMmaINS1_34MainloopSm90TmaGmmaWarpSpecializedILi5ENS5_IJNS4_1CILi1EEESB_SB_EEENS1_35KernelTmaWarpSpecializedCooperativeEEENS5_IJNSA_ILi512EEENSA_ILi96EEENSA_ILi32EEEEEENS_10bfloat16_tENS5_IJlSB_lEEESJ_SK_NS4_8TiledMMAINS4_8MMA_AtomIJNS4_4SM904GMMA27MMA_64x96x16_F32BF16BF16_SSILNSO_5MajorE0ELSQ_0ELNSO_7ScaleInE1ELSR_1EEEEEENS4_6LayoutINS5_IJNSA_ILi2EEESB_SB_EEENS5_IJSB_NSA_ILi0EEESX_EEEEENS5_IJNS4_10UnderscoreES10_S10_EEEEENS4_13SM90_TMA_LOADENS4_14ComposedLayoutINS4_7SwizzleILi2ELi4ELi3EEENS4_18smem_ptr_flag_bitsILi16EEENSU_INS5_IJNSA_ILi8EEESH_EEENS5_IJSH_SB_EEEEEEEvNS4_8identityES13_S1D_vS1E_EENS_8epilogue10collective6detail29Sm90TmaWarpSpecializedAdapterINS1H_15DefaultEpilogueISJ_SK_SK_NS1G_6thread17LinearCombinationISJ_Li1EffLNS1L_9ScaleType4KindE0ELNS_15FloatRoundStyleE2ESJ_EENS1_15EpilogueDefaultEEEEEvvEEEEvNT_6ParamsE,@function
        .size           _ZN7cutlass13device_kernelINS_4gemm6kernel13GemmUniversalIN4cute5tupleIJiiiiEEENS1_10collective13CollectiveMmaINS1_34MainloopSm90TmaGmmaWarpSpecializedILi5ENS5_IJNS4_1CILi1EEESB_SB_EEENS1_35KernelTmaWarpSpecializedCooperativeEEENS5_IJNSA_ILi512EEENSA_ILi96EEENSA_ILi32EEEEEENS_10bfloat16_tENS5_IJlSB_lEEESJ_SK_NS4_8TiledMMAINS4_8MMA_AtomIJNS4_4SM904GMMA27MMA_64x96x16_F32BF16BF16_SSILNSO_5MajorE0ELSQ_0ELNSO_7ScaleInE1ELSR_1EEEEEENS4_6LayoutINS5_IJNSA_ILi2EEESB_SB_EEENS5_IJSB_NSA_ILi0EEESX_EEEEENS5_IJNS4_10UnderscoreES10_S10_EEEEENS4_13SM90_TMA_LOADENS4_14ComposedLayoutINS4_7SwizzleILi2ELi4ELi3EEENS4_18smem_ptr_flag_bitsILi16EEENSU_INS5_IJNSA_ILi8EEESH_EEENS5_IJSH_SB_EEEEEEEvNS4_8identityES13_S1D_vS1E_EENS_8epilogue10collective6detail29Sm90TmaWarpSpecializedAdapterINS1H_15DefaultEpilogueISJ_SK_SK_NS1G_6thread17LinearCombinationISJ_Li1EffLNS1L_9ScaleType4KindE0ELNS_15FloatRoundStyleE2ESJ_EENS1_15EpilogueDefaultEEEEEvvEEEEvNT_6ParamsE,(.L_x_446 - _ZN7cutlass13device_kernelINS_4gemm6kernel13GemmUniversalIN4cute5tupleIJiiiiEEENS1_10collective13CollectiveMmaINS1_34MainloopSm90TmaGmmaWarpSpecializedILi5ENS5_IJNS4_1CILi1EEESB_SB_EEENS1_35KernelTmaWarpSpecializedCooperativeEEENS5_IJNSA_ILi512EEENSA_ILi96EEENSA_ILi32EEEEEENS_10bfloat16_tENS5_IJlSB_lEEESJ_SK_NS4_8TiledMMAINS4_8MMA_AtomIJNS4_4SM904GMMA27MMA_64x96x16_F32BF16BF16_SSILNSO_5MajorE0ELSQ_0ELNSO_7ScaleInE1ELSR_1EEEEEENS4_6LayoutINS5_IJNSA_ILi2EEESB_SB_EEENS5_IJSB_NSA_ILi0EEESX_EEEEENS5_IJNS4_10UnderscoreES10_S10_EEEEENS4_13SM90_TMA_LOADENS4_14ComposedLayoutINS4_7SwizzleILi2ELi4ELi3EEENS4_18smem_ptr_flag_bitsILi16EEENSU_INS5_IJNSA_ILi8EEESH_EEENS5_IJSH_SB_EEEEEEEvNS4_8identityES13_S1D_vS1E_EENS_8epilogue10collective6detail29Sm90TmaWarpSpecializedAdapterINS1H_15DefaultEpilogueISJ_SK_SK_NS1G_6thread17LinearCombinationISJ_Li1EffLNS1L_9ScaleType4KindE0ELNS_15FloatRoundStyleE2ESJ_EENS1_15EpilogueDefaultEEEEEvvEEEEvNT_6ParamsE)
        .other          _ZN7cutlass13device_kernelINS_4gemm6kernel13GemmUniversalIN4cute5tupleIJiiiiEEENS1_10collective13CollectiveMmaINS1_34MainloopSm90TmaGmmaWarpSpecializedILi5ENS5_IJNS4_1CILi1EEESB_SB_EEENS1_35KernelTmaWarpSpecializedCooperativeEEENS5_IJNSA_ILi512EEENSA_ILi96EEENSA_ILi32EEEEEENS_10bfloat16_tENS5_IJlSB_lEEESJ_SK_NS4_8TiledMMAINS4_8MMA_AtomIJNS4_4SM904GMMA27MMA_64x96x16_F32BF16BF16_SSILNSO_5MajorE0ELSQ_0ELNSO_7ScaleInE1ELSR_1EEEEEENS4_6LayoutINS5_IJNSA_ILi2EEESB_SB_EEENS5_IJSB_NSA_ILi0EEESX_EEEEENS5_IJNS4_10UnderscoreES10_S10_EEEEENS4_13SM90_TMA_LOADENS4_14ComposedLayoutINS4_7SwizzleILi2ELi4ELi3EEENS4_18smem_ptr_flag_bitsILi16EEENSU_INS5_IJNSA_ILi8EEESH_EEENS5_IJSH_SB_EEEEEEEvNS4_8identityES13_S1D_vS1E_EENS_8epilogue10collective6detail29Sm90TmaWarpSpecializedAdapterINS1H_15DefaultEpilogueISJ_SK_SK_NS1G_6thread17LinearCombinationISJ_Li1EffLNS1L_9ScaleType4KindE0ELNS_15FloatRoundStyleE2ESJ_EENS1_15EpilogueDefaultEEEEEvvEEEEvNT_6ParamsE,@"STO_CUDA_ENTRY STV_DEFAULT"
_ZN7cutlass13device_kernelINS_4gemm6kernel13GemmUniversalIN4cute5tupleIJiiiiEEENS1_10collective13CollectiveMmaINS1_34MainloopSm90TmaGmmaWarpSpecializedILi5ENS5_IJNS4_1CILi1EEESB_SB_EEENS1_35KernelTmaWarpSpecializedCooperativeEEENS5_IJNSA_ILi512EEENSA_ILi96EEENSA_ILi32EEEEEENS_10bfloat16_tENS5_IJlSB_lEEESJ_SK_NS4_8TiledMMAINS4_8MMA_AtomIJNS4_4SM904GMMA27MMA_64x96x16_F32BF16BF16_SSILNSO_5MajorE0ELSQ_0ELNSO_7ScaleInE1ELSR_1EEEEEENS4_6LayoutINS5_IJNSA_ILi2EEESB_SB_EEENS5_IJSB_NSA_ILi0EEESX_EEEEENS5_IJNS4_10UnderscoreES10_S10_EEEEENS4_13SM90_TMA_LOADENS4_14ComposedLayoutINS4_7SwizzleILi2ELi4ELi3EEENS4_18smem_ptr_flag_bitsILi16EEENSU_INS5_IJNSA_ILi8EEESH_EEENS5_IJSH_SB_EEEEEEEvNS4_8identityES13_S1D_vS1E_EENS_8epilogue10collective6detail29Sm90TmaWarpSpecializedAdapterINS1H_15DefaultEpilogueISJ_SK_SK_NS1G_6thread17LinearCombinationISJ_Li1EffLNS1L_9ScaleType4KindE0ELNS_15FloatRoundStyleE2ESJ_EENS1_15EpilogueDefaultEEEEEvvEEEEvNT_6ParamsE:
[----:B------:R-:W0:Y:S01]  /*0000*/  LDC R1, c[0x0][0x28] ;  /* 0x00000a00ff017b82 */ /* 0x000e220000000800 */
[----:B------:R-:W1:Y:S01]  /*0010*/  S2R R2, SR_TID.X ;  /* 0x0000000000027919 */ /* 0x000e620000002100 */
[----:B------:R-:W-:Y:S01]  /*0020*/  ELECT P0, URZ, PT ;  /* 0x00000000003f782f */ /* 0x000fe20003800000 */
[----:B------:R-:W-:Y:S01]  /*0030*/  BSSY B0, `(.L_x_0) ;  /* 0x0000015000007945 */ /* 0x000fe20003800000 */
[--C-:B-1----:R-:W-:Y:S02]  /*0040*/  SHF.R.U32.HI R0, RZ, 0x5, R2.reuse ;  /* 0x00000005ff007819 */ /* 0x102fe40000011602 */
[----:B------:R-:W-:-:S03]  /*0050*/  SHF.R.U32.HI R18, RZ, 0x7, R2 ;  /* 0x00000007ff127819 */ /* 0x000fc60000011602 */
[----:B------:R-:W1:Y:S04]  /*0060*/  SHFL.IDX PT, R4, R0, RZ, 0x1f ;  /* 0x00001fff00047589 */ /* 0x000e6800000e0000 */
[----:B------:R-:W2:Y:S01]  /*0070*/  SHFL.IDX PT, R3, R18, RZ, 0x1f ;  /* 0x00001fff12037589 */ /* 0x000ea200000e0000 */
[----:B-1----:R-:W-:Y:S02]  /*0080*/  R2UR UR10, R4 ;  /* 0x00000000040a72ca */ /* 0x002fe400000e0000 */
[----:B--2---:R-:W-:-:S11]  /*0090*/  R2UR UR5, R3 ;  /* 0x00000000030572ca */ /* 0x004fd600000e0000 */
[----:B------:R-:W-:Y:S02]  /*00a0*/  USHF.R.S32.HI UR4, URZ, 0x1f, UR10 ;  /* 0x0000001f3f047899 */ /* 0x000fe4000801140a */
[----:B------:R-:W-:Y:S02]  /*00b0*/  ISETP.NE.OR P0, PT, RZ, UR10, !P0 ;  /* 0x0000000aff007c0c */ /* 0x000fe4000c705670 */
[----:B------:R-:W-:-:S04]  /*00c0*/  ULEA.HI UR4, UR4, UR10, URZ, 0x2 ;  /* 0x0000000a04047291 */ /* 0x000fc8000f8f103f */
[----:B------:R-:W-:-:S04]  /*00d0*/  ULOP3.LUT UR4, UR4, 0xfffffffc, URZ, 0xc0, !UPT ;  /* 0xfffffffc04047892 */ /* 0x000fc8000f8ec03f */
[----:B------:R-:W-:-:S03]  /*00e0*/  UIADD3 UR10, UR10, -UR4, URZ ;  /* 0x800000040a0a7290 */ /* 0x000fc6000fffe03f */
[----:B0-----:R-:W-:Y:S09]  /*00f0*/  @P0 BRA `(.L_x_1) ;  /* 0x0000000000200947 */ /* 0x001ff20003800000 */
[----:B------:R-:W-:Y:S02]  /*0100*/  ULDC.64 UR6, c[0x0][0x198] ;  /* 0x0000660000067ab9 */ /* 0x000fe40000000a00 */
[----:B------:R-:W-:Y:S02]  /*0110*/  UIADD3 UR8, UP0, UR6, 0xf0, URZ ;  /* 0x000000f006087890 */ /* 0x000fe4000ff1e03f */
[----:B------:R-:W-:Y:S02]  /*0120*/  UIADD3 UR6, UP1, UR6, 0x1f0, URZ ;  /* 0x000001f006067890 */ /* 0x000fe4000ff3e03f */
[----:B------:R-:W-:Y:S02]  /*0130*/  UIADD3.X UR9, URZ, UR7, URZ, UP0, !UPT ;  /* 0x000000073f097290 */ /* 0x000fe400087fe43f */
[----:B------:R-:W-:-:S07]  /*0140*/  UIADD3.X UR7, URZ, UR7, URZ, UP1, !UPT ;  /* 0x000000073f077290 */ /* 0x000fce0008ffe43f */
[----:B------:R0:W-:Y:S02]  /*0150*/  UTMACCTL.PF [UR8] ;  /* 0x00000000080079b9 */ /* 0x0001e40008040000 */
[----:B------:R0:W-:Y:S02]  /*0160*/  UTMACCTL.PF [UR6] ;  /* 0x00000000060079b9 */ /* 0x0001e40008040000 */
[----:B0-----:R-:W-:Y:S01]  /*0170*/  NOP ;  /* 0x0000000000007918 */ /* 0x001fe20000000000 */
.L_x_1:
[----:B------:R-:W-:Y:S05]  /*0180*/  BSYNC B0 ;  /* 0x0000000000007941 */ /* 0x000fea0003800000 */
.L_x_0:
[----:B------:R-:W0:Y:S01]  /*0190*/  SHFL.IDX PT, R3, R0, RZ, 0x1f ;  /* 0x00001fff00037589 */ /* 0x000e2200000e0000 */
[----:B------:R-:W-:Y:S01]  /*01a0*/  UISETP.NE.AND UP0, UPT, UR10, 0x3, UPT ;  /* 0x000000030a00788c */ /* 0x000fe2000bf05270 */
[----:B------:R-:W-:Y:S01]  /*01b0*/  ISETP.NE.AND P1, PT, RZ, UR5, PT ;  /* 0x00000005ff007c0c */ /* 0x000fe2000bf25270 */
[----:B------:R-:W-:Y:S02]  /*01c0*/  UIADD3 UR18, UR5, -0x1, URZ ;  /* 0xffffffff05127890 */ /* 0x000fe4000fffe03f */
[----:B------:R-:W-:Y:S02]  /*01d0*/  UISETP.EQ.OR UP0, UPT, UR10, URZ, !UP0 ;  /* 0x0000003f0a00728c */ /* 0x000fe4000c702670 */
[----:B------:R-:W-:Y:S02]  /*01e0*/  UISETP.GE.U32.AND UP1, UPT, UR18, 0x2, UPT ;  /* 0x000000021200788c */ /* 0x000fe4000bf26070 */
[----:B------:R-:W-:-:S04]  /*01f0*/  UISETP.EQ.AND UP0, UPT, UR5, URZ, UP0 ;  /* 0x0000003f0500728c */ /* 0x000fc80008702270 */
[----:B------:R-:W-:-:S04]  /*0200*/  USEL UR40, URZ, 0x1, !UP0 ;  /* 0x000000013f287887 */ /* 0x000fc8000c000000 */
[----:B------:R-:W-:Y:S01]  /*0210*/  USEL UR40, UR40, 0x2, UP1 ;  /* 0x0000000228287887 */ /* 0x000fe20008800000 */
[----:B0-----:R-:W-:-:S13]  /*0220*/  ISETP.NE.AND P0, PT, R3, RZ, PT ;  /* 0x000000ff0300720c */ /* 0x001fda0003f05270 */
[----:B------:R-:W-:Y:S05]  /*0230*/  @P0 BRA `(.L_x_2) ;  /* 0x0000000000600947 */ /* 0x000fea0003800000 */
[----:B------:R-:W0:Y:S01]  /*0240*/  S2UR UR8, SR_CgaCtaId ;  /* 0x00000000000879c3 */ /* 0x000e220000008800 */
[----:B------:R-:W-:Y:S01]  /*0250*/  UMOV UR4, 0x400 ;  /* 0x0000040000047882 */ /* 0x000fe20000000000 */
[----:B------:R-:W-:Y:S01]  /*0260*/  UMOV UR5, 0x1 ;  /* 0x0000000100057882 */ /* 0x000fe20000000000 */
[----:B------:R-:W-:Y:S01]  /*0270*/  UMOV UR6, 0x100 ;  /* 0x0000010000067882 */ /* 0x000fe20000000000 */
[----:B------:R-:W-:Y:S01]  /*0280*/  ELECT P0, URZ, PT ;  /* 0x00000000003f782f */ /* 0x000fe20003800000 */
[----:B------:R-:W-:-:S04]  /*0290*/  UIADD3 UR6, -UR6, 0x100000, URZ ;  /* 0x0010000006067890 */ /* 0x000fc8000fffe13f */
[----:B------:R-:W-:Y:S02]  /*02a0*/  USHF.L.U32 UR7, UR6, 0xb, URZ ;  /* 0x0000000b06077899 */ /* 0x000fe4000800063f */
[----:B------:R-:W-:Y:S02]  /*02b0*/  USHF.L.U32 UR6, UR6, 0x1, URZ ;  /* 0x0000000106067899 */ /* 0x000fe4000800063f */
[----:B0-----:R-:W-:Y:S02]  /*02c0*/  ULEA UR8, UR8, UR4, 0x18 ;  /* 0x0000000408087291 */ /* 0x001fe4000f8ec03f */
[----:B------:R-:W-:-:S04]  /*02d0*/  UIADD3 UR4, -UR5, 0x100000, URZ ;  /* 0x0010000005047890 */ /* 0x000fc8000fffe13f */
[----:B------:R-:W-:Y:S02]  /*02e0*/  USHF.L.U32 UR5, UR4, 0xb, URZ ;  /* 0x0000000b04057899 */ /* 0x000fe4000800063f */
[----:B------:R-:W-:Y:S01]  /*02f0*/  USHF.L.U32 UR4, UR4, 0x1, URZ ;  /* 0x0000000104047899 */ /* 0x000fe2000800063f */
[----:B------:R-:W0:Y:S11]  /*0300*/  FENCE.VIEW.ASYNC.S ;  /* 0x00000000000073c6 */ /* 0x000e360000000000 */
[----:B0-----:R0:W1:Y:S01]  /*0310*/  SYNCS.EXCH.64 URZ, [UR8], UR4 ;  /* 0x00000004083f75b2 */ /* 0x0010620008000100 */
[----:B------:R0:W2:Y:S01]  /*0320*/  SYNCS.EXCH.64 URZ, [UR8+0x28], UR6 ;  /* 0x00002806083f75b2 */ /* 0x0000a20008000100 */
[----:B------:R0:W3:Y:S01]  /*0330*/  SYNCS.EXCH.64 URZ, [UR8+0x8], UR4 ;  /* 0x00000804083f75b2 */ /* 0x0000e20008000100 */
[----:B------:R0:W4:Y:S01]  /*0340*/  SYNCS.EXCH.64 URZ, [UR8+0x30], UR6 ;  /* 0x00003006083f75b2 */ /* 0x0001220008000100 */
[----:B------:R0:W0:Y:S01]  /*0350*/  SYNCS.EXCH.64 URZ, [UR8+0x10], UR4 ;  /* 0x00001004083f75b2 */ /* 0x0000220008000100 */
[----:B------:R0:W0:Y:S01]  /*0360*/  SYNCS.EXCH.64 URZ, [UR8+0x38], UR6 ;  /* 0x00003806083f75b2 */ /* 0x0000220008000100 */
[----:B------:R0:W0:Y:S01]  /*0370*/  SYNCS.EXCH.64 URZ, [UR8+0x18], UR4 ;  /* 0x00001804083f75b2 */ /* 0x0000220008000100 */
[----:B------:R0:W0:Y:S01]  /*0380*/  SYNCS.EXCH.64 URZ, [UR8+0x40], UR6 ;  /* 0x00004006083f75b2 */ /* 0x0000220008000100 */
[----:B------:R0:W0:Y:S01]  /*0390*/  SYNCS.EXCH.64 URZ, [UR8+0x20], UR4 ;  /* 0x00002004083f75b2 */ /* 0x0000220008000100 */
[----:B------:R0:W0:Y:S01]  /*03a0*/  SYNCS.EXCH.64 URZ, [UR8+0x48], UR6 ;  /* 0x00004806083f75b2 */ /* 0x0000220008000100 */
[----:B------:R-:W-:Y:S01]  /*03b0*/  NOP ;  /* 0x0000000000007918 */ /* 0x000fe20000000000 */
.L_x_2:
[----:B------:R-:W5:Y:S01]  /*03c0*/  SHFL.IDX PT, R0, R0, RZ, 0x1f ;  /* 0x00001fff00007589 */ /* 0x000f6200000e0000 */
[----:B------:R-:W-:Y:S01]  /*03d0*/  ELECT P0, URZ, PT ;  /* 0x00000000003f782f */ /* 0x000fe20003800000 */
[----:B------:R-:W1:Y:S01]  /*03e0*/  S2UR UR17, SR_CTAID.Y ;  /* 0x00000000001179c3 */ /* 0x000e620000002600 */
[----:B0-----:R-:W-:Y:S01]  /*03f0*/  ULDC UR5, c[0x0][0x65c] ;  /* 0x0001970000057ab9 */ /* 0x001fe20000000800 */
[----:B------:R-:W-:Y:S01]  /*0400*/  UMOV UR12, 0x20 ;  /* 0x00000020000c7882 */ /* 0x000fe20000000000 */
[----:B------:R-:W-:Y:S01]  /*0410*/  UISETP.NE.AND UP2, UPT, UR5, 0x1, UPT ;  /* 0x000000010500788c */ /* 0x000fe2000bf45270 */
[----:B------:R-:W-:Y:S01]  /*0420*/  NOP ;  /* 0x0000000000007918 */ /* 0x000fe20000000000 */
[----:B------:R-:W-:Y:S02]  /*0430*/  NOP ;  /* 0x0000000000007918 */ /* 0x000fe40000000000 */
[----:B------:R-:W-:Y:S01]  /*0440*/  UP2UR UR46, UPR, URZ, 0x4 ;  /* 0x000000043f2e7883 */ /* 0x000fe20008000000 */
[----:B------:R-:W0:Y:S01]  /*0450*/  S2UR UR4, SR_CTAID.X ;  /* 0x00000000000479c3 */ /* 0x000e220000002500 */
[----:B------:R-:W-:-:S02]  /*0460*/  PLOP3.LUT P2, PT, PT, PT, UP2, 0x80, 0x0 ;  /* 0x000000000000781c */ /* 0x000fc40003f4f028 */
[----:B------:R-:W-:Y:S02]  /*0470*/  PLOP3.LUT P3, PT, PT, PT, UP2, 0x80, 0x0 ;  /* 0x000000000000781c */ /* 0x000fe40003f6f028 */
[----:B------:R-:W-:Y:S01]  /*0480*/  PLOP3.LUT P4, PT, PT, PT, UP2, 0x80, 0x0 ;  /* 0x000000000000781c */ /* 0x000fe20003f8f028 */
[----:B------:R-:W-:Y:S01]  /*0490*/  @UP2 ULDC UR14, c[0x0][0x10] ;  /* 0x00000400000e2ab9 */ /* 0x000fe20000000800 */
[----:B------:R-:W-:Y:S01]  /*04a0*/  @UP2 UMOV UR9, URZ ;  /* 0x0000003f00092c82 */ /* 0x000fe20008000000 */
[----:B------:R-:W-:Y:S01]  /*04b0*/  @!UP2 ULDC UR11, c[0x0][0xc] ;  /* 0x00000300000baab9 */ /* 0x000fe20000000800 */
[----:B-----5:R-:W-:Y:S01]  /*04c0*/  ISETP.NE.OR P0, PT, R0, RZ, !P0 ;  /* 0x000000ff0000720c */ /* 0x020fe20004705670 */
[----:B-1----:R-:W-:Y:S02]  /*04d0*/  @UP2 UMOV UR7, UR17 ;  /* 0x0000001100072c82 */ /* 0x002fe40008000000 */
[----:B------:R-:W-:Y:S01]  /*04e0*/  @UP2 UMOV UR8, UR7 ;  /* 0x0000000700082c82 */ /* 0x000fe20008000000 */
[----:B------:R-:W-:Y:S01]  /*04f0*/  @!UP2 UMOV UR7, UR17 ;  /* 0x000000110007ac82 */ /* 0x000fe20008000000 */
[----:B0-----:R-:W-:-:S08]  /*0500*/  @UP2 UIMAD.WIDE.U32 UR14, UR4, UR14, UR8 ;  /* 0x0000000e040e22a5 */ /* 0x001fd0000f8e0008 */
[----:B------:R-:W-:Y:S01]  /*0510*/  VOTEU.ALL UP0, P0 ;  /* 0x00000000003f7886 */ /* 0x000fe20000000000 */
[----:B------:R-:W-:Y:S01]  /*0520*/  VOTEU.ALL UP1, P0 ;  /* 0x00000000003f7886 */ /* 0x000fe20000020000 */
[----:B------:R-:W-:-:S03]  /*0530*/  IMAD.U32 R17, RZ, RZ, UR15 ;  /* 0x0000000fff117e24 */ /* 0x000fc6000f8e00ff */
[----:B------:R-:W0:Y:S01]  /*0540*/  @!UP0 S2UR UR6, SR_CgaCtaId ;  /* 0x00000000000689c3 */ /* 0x000e220000008800 */
[----:B------:R-:W-:Y:S01]  /*0550*/  @!UP0 UMOV UR5, 0x400 ;  /* 0x0000040000058882 */ /* 0x000fe20000000000 */
[----:B------:R-:W-:-:S04]  /*0560*/  @!UP0 UIADD3 UR12, -UR12, 0x100000, URZ ;  /* 0x001000000c0c8890 */ /* 0x000fc8000fffe13f */
[----:B------:R-:W-:Y:S02]  /*0570*/  @!UP0 USHF.L.U32 UR13, UR12, 0xb, URZ ;  /* 0x0000000b0c0d8899 */ /* 0x000fe4000800063f */
[----:B------:R-:W-:Y:S01]  /*0580*/  @!UP0 USHF.L.U32 UR12, UR12, 0x1, URZ ;  /* 0x000000010c0c8899 */ /* 0x000fe2000800063f */
[----:B------:R-:W-:Y:S01]  /*0590*/  IMAD.U32 R16, RZ, RZ, UR14 ;  /* 0x0000000eff107e24 */ /* 0x000fe2000f8e00ff */
[----:B0-----:R-:W-:Y:S01]  /*05a0*/  @!UP0 ULEA UR16, UR6, UR5, 0x18 ;  /* 0x0000000506108291 */ /* 0x001fe2000f8ec03f */
[----:B------:R-:W-:Y:S02]  /*05b0*/  VOTEU.ALL UP0, P0 ;  /* 0x00000000003f7886 */ /* 0x000fe40000000000 */
[----:B------:R-:W-:Y:S01]  /*05c0*/  UMOV UR5, URZ ;  /* 0x0000003f00057c82 */ /* 0x000fe20008000000 */
[----:B------:R-:W-:Y:S01]  /*05d0*/  @UP2 UMOV UR6, URZ ;  /* 0x0000003f00062c82 */ /* 0x000fe20008000000 */
[----:B------:R-:W-:Y:S01]  /*05e0*/  @!UP2 UIMAD.WIDE.U32 UR8, UR11, UR7, UR4 ;  /* 0x000000070b08a2a5 */ /* 0x000fe2000f8e0004 */
[----:B------:R-:W-:Y:S01]  /*05f0*/  PLOP3.LUT P0, PT, PT, PT, UP2, 0x80, 0x0 ;  /* 0x000000000000781c */ /* 0x000fe20003f0f028 */
[----:B------:R-:W-:-:S04]  /*0600*/  @UP2 UIADD3 UR6, UR15, UR6, URZ ;  /* 0x000000060f062290 */ /* 0x000fc8000fffe03f */
[----:B------:R-:W-:Y:S01]  /*0610*/  IMAD.U32 R4, RZ, RZ, UR8 ;  /* 0x00000008ff047e24 */ /* 0x000fe2000f8e00ff */
[----:B------:R-:W0:Y:S02]  /*0620*/  FENCE.VIEW.ASYNC.S ;  /* 0x00000000000073c6 */ /* 0x000e240000000000 */
[----:B0-----:R0:W2:Y:S01]  /*0630*/  @!UP0 SYNCS.EXCH.64 URZ, [UR16+0x60], UR12 ;  /* 0x0000600c103f85b2 */ /* 0x0010a20008000100 */
[----:B------:R-:W-:Y:S02]  /*0640*/  IMAD.U32 R7, RZ, RZ, UR9 ;  /* 0x00000009ff077e24 */ /* 0x000fe4000f8e00ff */
[----:B------:R-:W-:Y:S02]  /*0650*/  @P2 IMAD.U32 R17, RZ, RZ, UR6 ;  /* 0x00000006ff112e24 */ /* 0x000fe4000f8e00ff */
[----:B------:R-:W-:Y:S02]  /*0660*/  IMAD.U32 R5, RZ, RZ, UR9 ;  /* 0x00000009ff057e24 */ /* 0x000fe4000f8e00ff */
[----:B------:R-:W-:-:S02]  /*0670*/  IMAD.U32 R6, RZ, RZ, UR8 ;  /* 0x00000008ff067e24 */ /* 0x000fc4000f8e00ff */
[----:B------:R-:W-:Y:S02]  /*0680*/  @!P3 IMAD.MOV.U32 R16, RZ, RZ, R4 ;  /* 0x000000ffff10b224 */ /* 0x000fe400078e0004 */
[----:B------:R-:W-:Y:S01]  /*0690*/  @!P4 IMAD.MOV.U32 R17, RZ, RZ, R7 ;  /* 0x000000ffff11c224 */ /* 0x000fe200078e0007 */
[----:B------:R0:W2:Y:S01]  /*06a0*/  @!UP1 SYNCS.EXCH.64 URZ, [UR16+0x68], UR12 ;  /* 0x0000680c103f95b2 */ /* 0x0000a20008000100 */
[----:B------:R-:W-:Y:S01]  /*06b0*/  NOP ;  /* 0x0000000000007918 */ /* 0x000fe20000000000 */
[----:B--234-:R-:W-:Y:S06]  /*06c0*/  BAR.SYNC.DEFER_BLOCKING 0x0 ;  /* 0x0000000000007b1d */ /* 0x01cfec0000010000 */
[----:B------:R-:W-:Y:S05]  /*06d0*/  @!P1 BRA `(.L_x_3) ;  /* 0x000000e800d09947 */ /* 0x000fea0003800000 */
[----:B------:R-:W-:-:S06]  /*06e0*/  UISETP.GT.U32.AND UP0, UPT, UR18, 0x1, UPT ;  /* 0x000000011200788c */ /* 0x000fcc000bf04070 */
[----:B------:R-:W-:-:S13]  /*06f0*/  PLOP3.LUT P0, PT, PT, PT, UP0, 0x80, 0x0 ;  /* 0x000000000000781c */ /* 0x000fda0003f0f008 */
[----:B0-----:R-:W-:Y:S05]  /*0700*/  @P0 EXIT ;  /* 0x000000000000094d */ /* 0x001fea0003800000 */
[----:B------:R-:W-:Y:S01]  /*0710*/  ULDC.64 UR8, c[0x0][0x650] ;  /* 0x0001940000087ab9 */ /* 0x000fe20000000a00 */
[----:B------:R-:W-:Y:S01]  /*0720*/  UMOV UR41, 0xffffffff ;  /* 0xffffffff00297882 */ /* 0x000fe20000000000 */
[----:B------:R-:W-:Y:S01]  /*0730*/  ISETP.GE.U32.AND P0, PT, R16, UR8, PT ;  /* 0x0000000810007c0c */ /* 0x000fe2000bf06070 */
[----:B------:R-:W-:Y:S01]  /*0740*/  UMOV UR42, 0xffffffff ;  /* 0xffffffff002a7882 */ /* 0x000fe20000000000 */
[----:B------:R-:W-:Y:S01]  /*0750*/  UMOV UR43, 0xffffffff ;  /* 0xffffffff002b7882 */ /* 0x000fe20000000000 */
[----:B------:R-:W-:Y:S02]  /*0760*/  PRMT R0, RZ, 0x7610, R0 ;  /* 0x00007610ff007816 */ /* 0x000fe40000000000 */
[----:B------:R-:W-:-:S13]  /*0770*/  ISETP.GE.U32.AND.EX P0, PT, R17, UR9, PT, P0 ;  /* 0x0000000911007c0c */ /* 0x000fda000bf06100 */
[----:B------:R-:W-:Y:S05]  /*0780*/  @P0 BRA `(.L_x_4) ;  /* 0x0000000400800947 */ /* 0x000fea0003800000 */
[----:B------:R-:W-:Y:S01]  /*0790*/  I2FP.F32.U32 R0, UR4 ;  /* 0x0000000400007c45 */ /* 0x000fe20008201000 */
[----:B------:R-:W-:Y:S01]  /*07a0*/  ULDC.64 UR16, c[0x0][0x628] ;  /* 0x00018a0000107ab9 */ /* 0x000fe20000000a00 */
[----:B------:R-:W-:Y:S01]  /*07b0*/  ULDC UR6, c[0x0][0x150] ;  /* 0x0000540000067ab9 */ /* 0x000fe20000000800 */
[----:B------:R-:W-:Y:S01]  /*07c0*/  ISETP.NE.U32.AND P0, PT, RZ, UR16, PT ;  /* 0x00000010ff007c0c */ /* 0x000fe2000bf05070 */
[----:B------:R-:W-:Y:S01]  /*07d0*/  ULDC UR15, c[0x0][0x630] ;  /* 0x00018c00000f7ab9 */ /* 0x000fe20000000800 */
[----:B------:R-:W-:Y:S01]  /*07e0*/  FMUL R0, R0, UR6 ;  /* 0x0000000600007c20 */ /* 0x000fe20008400000 */
[----:B------:R-:W-:Y:S01]  /*07f0*/  R2UR UR18, R16 ;  /* 0x00000000101272ca */ /* 0x000fe200000e0000 */
[----:B------:R-:W-:Y:S01]  /*0800*/  ULDC UR20, c[0x0][0x154] ;  /* 0x0000550000147ab9 */ /* 0x000fe20000000800 */
[----:B------:R-:W-:Y:S01]  /*0810*/  ISETP.NE.AND.EX P0, PT, RZ, UR17, PT, P0 ;  /* 0x00000011ff007c0c */ /* 0x000fe2000bf05300 */
[----:B------:R0:W1:Y:S01]  /*0820*/  F2I.U32.TRUNC.NTZ R3, R0 ;  /* 0x0000000000037305 */ /* 0x000062000020f000 */
[----:B------:R-:W-:-:S02]  /*0830*/  R2UR UR19, R17 ;  /* 0x00000000111372ca */ /* 0x000fc400000e0000 */
[----:B------:R-:W-:Y:S02]  /*0840*/  R2UR UR8, R16 ;  /* 0x00000000100872ca */ /* 0x000fe400000e0000 */
[----:B------:R-:W-:-:S07]  /*0850*/  R2UR UR9, R17 ;  /* 0x00000000110972ca */ /* 0x000fce00000e0000 */
[----:B0-----:R-:W-:Y:S08]  /*0860*/  @!P0 BRA `(.L_x_5) ;  /* 0x0000000000308947 */ /* 0x001ff00003800000 */
[----:B------:R-:W-:Y:S01]  /*0870*/  R2UR UR8, R16 ;  /* 0x00000000100872ca */ /* 0x000fe200000e0000 */
[----:B------:R-:W-:Y:S01]  /*0880*/  ULDC UR6, c[0x0][0x634] ;  /* 0x00018d0000067ab9 */ /* 0x000fe20000000800 */
[----:B------:R-:W-:-:S11]  /*0890*/  R2UR UR14, R17 ;  /* 0x00000000110e72ca */ /* 0x000fd600000e0000 */
[----:B------:R-:W-:-:S04]  /*08a0*/  UIADD3 UR6, UP0, UR8, UR6, URZ ;  /* 0x0000000608067290 */ /* 0x000fc8000ff1e03f */
[----:B------:R-:W-:-:S04]  /*08b0*/  UIADD3.X UR14, URZ, UR14, URZ, UP0, !UPT ;  /* 0x0000000e3f0e7290 */ /* 0x000fc800087fe43f */
[----:B------:R-:W-:-:S04]  /*08c0*/  UIMAD.WIDE.U32 UR8, UR14, UR16, URZ ;  /* 0x000000100e0872a5 */ /* 0x000fc8000f8e003f */
[----:B------:R-:W-:Y:S02]  /*08d0*/  UIMAD.WIDE.U32 UR10, UP0, UR6, UR17, UR8 ;  /* 0x00000011060a72a5 */ /* 0x000fe4000f800008 */
[----:B------:R-:W-:Y:S02]  /*08e0*/  UIMAD.WIDE.U32 UR8, UR6, UR16, URZ ;  /* 0x00000010060872a5 */ /* 0x000fe4000f8e003f */
[----:B------:R-:W-:Y:S02]  /*08f0*/  UIADD3.X UR13, URZ, URZ, URZ, UP0, !UPT ;  /* 0x0000003f3f0d7290 */ /* 0x000fe400087fe43f */
[----:B------:R-:W-:Y:S01]  /*0900*/  UIADD3 URZ, UP0, UR9, UR10, URZ ;  /* 0x0000000a093f7290 */ /* 0x000fe2000ff1e03f */
[----:B------:R-:W-:-:S03]  /*0910*/  UMOV UR12, UR11 ;  /* 0x0000000b000c7c82 */ /* 0x000fc60008000000 */
[----:B------:R-:W-:-:S12]  /*0920*/  UIMAD.WIDE.U32.X UR8, UR14, UR17, UR12, UP0 ;  /* 0x000000110e0872a5 */ /* 0x000fd800080e040c */
.L_x_5:
[----:B------:R-:W-:Y:S01]  /*0930*/  USHF.R.U64 UR43, UR8, UR15, UR9 ;  /* 0x0000000f082b7299 */ /* 0x000fe20008001209 */
[----:B------:R-:W-:Y:S01]  /*0940*/  I2FP.F32.U32 R0, UR7 ;  /* 0x0000000700007c45 */ /* 0x000fe20008201000 */
[----:B------:R-:W-:Y:S01]  /*0950*/  USHF.R.U32.HI UR5, URZ, UR15, UR9 ;  /* 0x0000000f3f057299 */ /* 0x000fe20008011609 */
[----:B-1----:R-:W-:Y:S01]  /*0960*/  R2UR UR12, R3 ;  /* 0x00000000030c72ca */ /* 0x002fe200000e0000 */
[----:B------:R-:W-:Y:S02]  /*0970*/  UIADD3 UR6, UP0, URZ, -UR43, URZ ;  /* 0x8000002b3f067290 */ /* 0x000fe4000ff1e03f */
[----:B------:R-:W-:Y:S01]  /*0980*/  FMUL R0, R0, UR20 ;  /* 0x0000001400007c20 */ /* 0x000fe20008400000 */
[----:B------:R-:W-:Y:S01]  /*0990*/  ULDC.64 UR8, c[0x0][0x620] ;  /* 0x0001880000087ab9 */ /* 0x000fe20000000a00 */
[----:B------:R-:W-:Y:S01]  /*09a0*/  UIADD3.X UR5, URZ, ~UR5, URZ, UP0, !UPT ;  /* 0x800000053f057290 */ /* 0x000fe200087fe43f */
[----:B------:R-:W-:Y:S01]  /*09b0*/  UMOV UR10, UR18 ;  /* 0x00000012000a7c82 */ /* 0x000fe20008000000 */
[----:B------:R-:W-:-:S02]  /*09c0*/  UMOV UR11, UR19 ;  /* 0x00000013000b7c82 */ /* 0x000fc40008000000 */
[----:B------:R-:W-:Y:S01]  /*09d0*/  UIMAD UR5, UR5, UR8, URZ ;  /* 0x00000008050572a4 */ /* 0x000fe2000f8e023f */
[----:B------:R-:W0:Y:S01]  /*09e0*/  F2I.U32.TRUNC.NTZ R0, R0 ;  /* 0x0000000000007305 */ /* 0x000e22000020f000 */
[----:B------:R-:W-:Y:S02]  /*09f0*/  UIMAD.WIDE.U32 UR10, UR6, UR8, UR10 ;  /* 0x00000008060a72a5 */ /* 0x000fe4000f8e000a */
[----:B------:R-:W-:Y:S01]  /*0a00*/  UIMAD UR6, UR6, UR9, UR5 ;  /* 0x00000009060672a4 */ /* 0x000fe2000f8e0205 */
[----:B------:R-:W-:Y:S01]  /*0a10*/  ULDC UR21, c[0x0][0x658] ;  /* 0x0001960000157ab9 */ /* 0x000fe20000000800 */
[----:B------:R-:W-:Y:S02]  /*0a20*/  UMOV UR19, 0xffffffff ;  /* 0xffffffff00137882 */ /* 0x000fe40000000000 */
[----:B------:R-:W-:Y:S01]  /*0a30*/  UIADD3 UR6, UR11, UR6, URZ ;  /* 0x000000060b067290 */ /* 0x000fe2000fffe03f */
[----:B------:R-:W-:Y:S01]  /*0a40*/  ULDC UR15, c[0x0][0x618] ;  /* 0x00018600000f7ab9 */ /* 0x000fe20000000800 */
[----:B------:R-:W-:Y:S01]  /*0a50*/  ULDC.64 UR8, c[0x0][0x640] ;  /* 0x0001900000087ab9 */ /* 0x000fe20000000a00 */
[----:B------:R-:W-:Y:S01]  /*0a60*/  USHF.L.U32 UR11, UR19, UR21, URZ ;  /* 0x00000015130b7299 */ /* 0x000fe2000800063f */
[----:B------:R-:W-:Y:S01]  /*0a70*/  ISETP.NE.U32.AND P0, PT, RZ, UR8, PT ;  /* 0x00000008ff007c0c */ /* 0x000fe2000bf05070 */
[----:B------:R-:W-:-:S02]  /*0a80*/  USHF.R.U64 UR19, UR10, UR15, UR6 ;  /* 0x0000000f0a137299 */ /* 0x000fc40008001206 */
[----:B------:R-:W-:Y:S01]  /*0a90*/  USHF.R.U32.HI UR10, URZ, UR15, UR6 ;  /* 0x0000000f3f0a7299 */ /* 0x000fe20008011606 */
[----:B0-----:R-:W-:Y:S01]  /*0aa0*/  R2UR UR14, R0 ;  /* 0x00000000000e72ca */ /* 0x001fe200000e0000 */
[----:B------:R-:W-:Y:S01]  /*0ab0*/  ULDC UR17, c[0x0][0x608] ;  /* 0x0001820000117ab9 */ /* 0x000fe20000000800 */
[----:B------:R-:W-:Y:S01]  /*0ac0*/  ISETP.NE.AND.EX P0, PT, RZ, UR9, PT, P0 ;  /* 0x00000009ff007c0c */ /* 0x000fe2000bf05300 */
[----:B------:R-:W-:Y:S02]  /*0ad0*/  USHF.R.U64 UR23, UR19, UR17, UR10 ;  /* 0x0000001113177299 */ /* 0x000fe4000800120a */
[----:B------:R-:W-:Y:S01]  /*0ae0*/  USHF.R.U32.HI UR10, URZ, UR17, UR10 ;  /* 0x000000113f0a7299 */ /* 0x000fe2000801160a */
[----:B------:R-:W-:Y:S01]  /*0af0*/  UMOV UR16, 0x1 ;  /* 0x0000000100107882 */ /* 0x000fe20000000000 */
[----:B------:R-:W-:Y:S02]  /*0b00*/  UIADD3 UR12, -UR12, URZ, URZ ;  /* 0x0000003f0c0c7290 */ /* 0x000fe4000fffe13f */
[----:B------:R-:W-:-:S02]  /*0b10*/  USHF.R.U64 UR24, UR23, UR21, UR10 ;  /* 0x0000001517187299 */ /* 0x000fc4000800120a */
[----:B------:R-:W-:Y:S01]  /*0b20*/  USHF.L.U32 UR6, UR16, UR21, URZ ;  /* 0x0000001510067299 */ /* 0x000fe2000800063f */
[----:B------:R-:W-:Y:S01]  /*0b30*/  ULDC UR13, c[0x0][0x144] ;  /* 0x00005100000d7ab9 */ /* 0x000fe20000000800 */
[----:B------:R-:W-:Y:S01]  /*0b40*/  ULDC UR5, c[0x0][0x600] ;  /* 0x0001800000057ab9 */ /* 0x000fe20000000800 */
[----:B------:R-:W-:Y:S02]  /*0b50*/  ULOP3.LUT UR16, URZ, UR11, URZ, 0x33, !UPT ;  /* 0x0000000b3f107292 */ /* 0x000fe4000f8e333f */
[----:B------:R-:W-:Y:S02]  /*0b60*/  USHF.R.U32.HI UR11, URZ, UR21, UR10 ;  /* 0x000000153f0b7299 */ /* 0x000fe4000801160a */
[----:B------:R-:W-:Y:S02]  /*0b70*/  UIADD3 UR18, UR5, -0x1, URZ ;  /* 0xffffffff05127890 */ /* 0x000fe4000fffe03f */
[----:B------:R-:W-:Y:S02]  /*0b80*/  UIADD3 UR20, -UR14, URZ, URZ ;  /* 0x0000003f0e147290 */ /* 0x000fe4000fffe13f */
[----:B------:R-:W-:Y:S01]  /*0b90*/  UIMAD UR4, UR13, UR12, UR4 ;  /* 0x0000000c0d0472a4 */ /* 0x000fe2000f8e0204 */
[----:B------:R-:W-:Y:S01]  /*0ba0*/  ULDC UR25, c[0x0][0x148] ;  /* 0x0000520000197ab9 */ /* 0x000fe20000000800 */
[----:B------:R-:W-:Y:S01]  /*0bb0*/  ULDC UR21, c[0x0][0x648] ;  /* 0x0001920000157ab9 */ /* 0x000fe20000000800 */
[----:B------:R-:W-:Y:S01]  /*0bc0*/  ULDC UR22, c[0x0][0x638] ;  /* 0x00018e0000167ab9 */ /* 0x000fe20000000800 */
[----:B------:R-:W-:Y:S01]  /*0bd0*/  UMOV UR10, UR24 ;  /* 0x00000018000a7c82 */ /* 0x000fe20008000000 */
[----:B------:R-:W-:Y:S07]  /*0be0*/  @!P0 BRA `(.L_x_6) ;  /* 0x0000000000308947 */ /* 0x000fee0003800000 */
[----:B------:R-:W-:Y:S02]  /*0bf0*/  ULDC UR14, c[0x0][0x64c] ;  /* 0x00019300000e7ab9 */ /* 0x000fe40000000800 */
        /* <DEDUP_REMOVED lines=8> */
[----:B------:R-:W-:-:S07]  /*0c80*/  UIMAD.WIDE.U32.X UR8, UR17, UR9, UR14, UP0 ;  /* 0x00000009110872a5 */ /* 0x000fce00080e040e */
[----:B------:R-:W-:Y:S01]  /*0c90*/  UMOV UR10, UR8 ;  /* 0x00000008000a7c82 */ /* 0x000fe20008000000 */
[----:B------:R-:W-:-:S05]  /*0ca0*/  UMOV UR11, UR9 ;  /* 0x00000009000b7c82 */ /* 0x000fca0008000000 */
.L_x_6:
[----:B------:R-:W-:Y:S01]  /*0cb0*/  UISETP.NE.AND UP0, UPT, UR46, URZ, UPT ;  /* 0x0000003f2e00728c */ /* 0x000fe2000bf05270 */
[----:B------:R-:W-:Y:S01]  /*0cc0*/  MOV R0, 0x1 ;  /* 0x0000000100007802 */ /* 0x000fe20000000f00 */
[----:B------:R-:W-:Y:S02]  /*0cd0*/  USHF.R.U64 UR8, UR10, UR21, UR11 ;  /* 0x000000150a087299 */ /* 0x000fe4000800120b */
[----:B------:R-:W-:Y:S02]  /*0ce0*/  ULOP3.LUT UR16, UR23, UR16, URZ, 0xc0, !UPT ;  /* 0x0000001017107292 */ /* 0x000fe4000f8ec03f */
[----:B------:R-:W-:Y:S02]  /*0cf0*/  ULOP3.LUT UR18, UR19, UR18, URZ, 0xc0, !UPT ;  /* 0x0000001213127292 */ /* 0x000fe4000f8ec03f */
[----:B------:R-:W-:-:S03]  /*0d00*/  UIMAD UR16, UR6, UR8, UR16 ;  /* 0x00000008061072a4 */ /* 0x000fc6000f8e0210 */
[----:B------:R-:W-:Y:S02]  /*0d10*/  @UP0 UIMAD UR4, UR25, UR20, UR7 ;  /* 0x00000014190402a4 */ /* 0x000fe4000f8e0207 */
[----:B------:R-:W-:-:S04]  /*0d20*/  UIADD3 UR7, -UR8, URZ, URZ ;  /* 0x0000003f08077290 */ /* 0x000fc8000fffe13f */
[----:B------:R-:W-:-:S03]  /*0d30*/  UIMAD UR6, UR7, UR22, UR24 ;  /* 0x00000016070672a4 */ /* 0x000fc6000f8e0218 */
[----:B------:R-:W-:Y:S01]  /*0d40*/  ULDC UR7, c[0x0][0x610] ;  /* 0x0001840000077ab9 */ /* 0x000fe20000000800 */
[----:B------:R-:W-:Y:S02]  /*0d50*/  UIMAD UR6, UR6, UR5, UR18 ;  /* 0x00000005060672a4 */ /* 0x000fe4000f8e0212 */
[----:B------:R-:W-:-:S04]  /*0d60*/  UIMAD UR4, UR16, UR7, UR4 ;  /* 0x00000007100472a4 */ /* 0x000fc8000f8e0204 */
[----:B------:R-:W-:Y:S02]  /*0d70*/  USEL UR42, UR6, UR4, !UP0 ;  /* 0x00000004062a7287 */ /* 0x000fe4000c000000 */
[----:B------:R-:W-:-:S12]  /*0d80*/  USEL UR41, UR4, UR6, !UP0 ;  /* 0x0000000604297287 */ /* 0x000fd8000c000000 */
.L_x_4:
[----:B------:R-:W-:-:S08]  /*0d90*/  NOP ;  /* 0x0000000000007918 */ /* 0x000fd00000000000 */
[----:B------:R-:W0:Y:S02]  /*0da0*/  USETMAXREG.TRY_ALLOC.CTAPOOL UP0, 0xe8 ;  /* 0x000000e8000079c8 */ /* 0x000e240008000600 */
[----:B0-----:R-:W-:-:S13]  /*0db0*/  PLOP3.LUT P0, PT, PT, PT, UP0, 0x80, 0x0 ;  /* 0x000000000000781c */ /* 0x001fda0003f0f008 */
[----:B------:R-:W-:Y:S05]  /*0dc0*/  @!P0 BRA `(.L_x_4) ;  /* 0xfffffffc00f08947 */ /* 0x000fea000383ffff */
[----:B------:R-:W-:Y:S01]  /*0dd0*/  ULDC.64 UR4, c[0x0][0x598] ;  /* 0x0001660000047ab9 */ /* 0x000fe20000000a00 */
[----:B------:R-:W-:Y:S01]  /*0de0*/  ULDC.64 UR36, c[0x0][0x208] ;  /* 0x0000820000247ab9 */ /* 0x000fe20000000a00 */
[----:B------:R-:W-:-:S04]  /*0df0*/  ISETP.NE.U32.AND P0, PT, RZ, UR4, PT ;  /* 0x00000004ff007c0c */ /* 0x000fc8000bf05070 */
[----:B------:R-:W-:-:S13]  /*0e00*/  ISETP.NE.AND.EX P0, PT, RZ, UR5, PT, P0 ;  /* 0x00000005ff007c0c */ /* 0x000fda000bf05300 */
[----:B------:R-:W-:Y:S05]  /*0e10*/  @!P0 BRA `(.L_x_7) ;  /* 0x00000000001c8947 */ /* 0x000fea0003800000 */
[----:B------:R-:W0:Y:S02]  /*0e20*/  LDC.64 R4, c[0x0][0x598] ;  /* 0x00016600ff047b82 */ /* 0x000e240000000a00 */
[----:B0-----:R-:W2:Y:S02]  /*0e30*/  LDG.E.64 R4, desc[UR36][R4.64] ;  /* 0x0000002404047981 */ /* 0x001ea4000c1e1b00 */
[----:B--2---:R-:W-:-:S04]  /*0e40*/  ISETP.NE.U32.AND P0, PT, R4, RZ, PT ;  /* 0x000000ff0400720c */ /* 0x004fc80003f05070 */
[----:B------:R-:W-:-:S13]  /*0e50*/  ISETP.NE.AND.EX P0, PT, R5, RZ, PT, P0 ;  /* 0x000000ff0500720c */ /* 0x000fda0003f05300 */
[----:B------:R-:W-:Y:S05]  /*0e60*/  @!P0 BRA `(.L_x_7) ;  /* 0x0000000000088947 */ /* 0x000fea0003800000 */
[----:B------:R0:W5:Y:S01]  /*0e70*/  LD.E R19, desc[UR36][R4.64] ;  /* 0x0000002404137980 */ /* 0x000162000c101900 */
[----:B------:R-:W-:Y:S05]  /*0e80*/  BRA `(.L_x_8) ;  /* 0x0000000000247947 */ /* 0x000fea0003800000 */
.L_x_7:
[----:B------:R-:W-:Y:S02]  /*0e90*/  ULDC.64 UR4, c[0x0][0x588] ;  /* 0x0001620000047ab9 */ /* 0x000fe40000000a00 */
[----:B------:R-:W-:-:S04]  /*0ea0*/  ISETP.NE.U32.AND P0, PT, RZ, UR4, PT ;  /* 0x00000004ff007c0c */ /* 0x000fc8000bf05070 */
[----:B------:R-:W-:-:S13]  /*0eb0*/  ISETP.NE.AND.EX P0, PT, RZ, UR5, PT, P0 ;  /* 0x00000005ff007c0c */ /* 0x000fda000bf05300 */
[----:B------:R-:W-:Y:S05]  /*0ec0*/  @!P0 BRA `(.L_x_9) ;  /* 0x00000000000c8947 */ /* 0x000fea0003800000 */
[----:B------:R-:W0:Y:S02]  /*0ed0*/  LDC.64 R4, c[0x0][0x588] ;  /* 0x00016200ff047b82 */ /* 0x000e240000000a00 */
[----:B0-----:R1:W5:Y:S01]  /*0ee0*/  LDG.E R19, desc[UR36][R4.64] ;  /* 0x0000002404137981 */ /* 0x001362000c1e1900 */
[----:B------:R-:W-:Y:S05]  /*0ef0*/  BRA `(.L_x_8) ;  /* 0x0000000000087947 */ /* 0x000fea0003800000 */
.L_x_9:
[----:B------:R-:W-:Y:S02]  /*0f00*/  ULDC UR4, c[0x0][0x580] ;  /* 0x0001600000047ab9 */ /* 0x000fe40000000800 */
[----:B------:R-:W-:-:S07]  /*0f10*/  IMAD.U32 R19, RZ, RZ, UR4 ;  /* 0x00000004ff137e24 */ /* 0x000fce000f8e00ff */
.L_x_8:
[----:B------:R-:W-:Y:S02]  /*0f20*/  ULDC.64 UR4, c[0x0][0x5a0] ;  /* 0x0001680000047ab9 */ /* 0x000fe40000000a00 */
[----:B------:R-:W-:-:S04]  /*0f30*/  ISETP.NE.U32.AND P0, PT, RZ, UR4, PT ;  /* 0x00000004ff007c0c */ /* 0x000fc8000bf05070 */
[----:B------:R-:W-:-:S13]  /*0f40*/  ISETP.NE.AND.EX P0, PT, RZ, UR5, PT, P0 ;  /* 0x00000005ff007c0c */ /* 0x000fda000bf05300 */
[----:B------:R-:W-:Y:S05]  /*0f50*/  @!P0 BRA `(.L_x_10) ;  /* 0x00000000001c8947 */ /* 0x000fea0003800000 */
[----:B01----:R-:W0:Y:S02]  /*0f60*/  LDC.64 R4, c[0x0][0x5a0] ;  /* 0x00016800ff047b82 */ /* 0x003e240000000a00 */
[----:B0-----:R-:W2:Y:S02]  /*0f70*/  LDG.E.64 R4, desc[UR36][R4.64] ;  /* 0x0000002404047981 */ /* 0x001ea4000c1e1b00 */
[----:B--2---:R-:W-:-:S04]  /*0f80*/  ISETP.NE.U32.AND P0, PT, R4, RZ, PT ;  /* 0x000000ff0400720c */ /* 0x004fc80003f05070 */
[----:B------:R-:W-:-:S13]  /*0f90*/  ISETP.NE.AND.EX P0, PT, R5, RZ, PT, P0 ;  /* 0x000000ff0500720c */ /* 0x000fda0003f05300 */
[----:B------:R-:W-:Y:S05]  /*0fa0*/  @!P0 BRA `(.L_x_10) ;  /* 0x0000000000088947 */ /* 0x000fea0003800000 */
[----:B------:R0:W5:Y:S01]  /*0fb0*/  LD.E R22, desc[UR36][R4.64] ;  /* 0x0000002404167980 */ /* 0x000162000c101900 */
[----:B------:R-:W-:Y:S05]  /*0fc0*/  BRA `(.L_x_11) ;  /* 0x0000000000247947 */ /* 0x000fea0003800000 */
.L_x_10:
[----:B------:R-:W-:Y:S02]  /*0fd0*/  ULDC.64 UR4, c[0x0][0x590] ;  /* 0x0001640000047ab9 */ /* 0x000fe40000000a00 */
[----:B------:R-:W-:-:S04]  /*0fe0*/  ISETP.NE.U32.AND P0, PT, RZ, UR4, PT ;  /* 0x00000004ff007c0c */ /* 0x000fc8000bf05070 */
[----:B------:R-:W-:-:S13]  /*0ff0*/  ISETP.NE.AND.EX P0, PT, RZ, UR5, PT, P0 ;  /* 0x00000005ff007c0c */ /* 0x000fda000bf05300 */
[----:B------:R-:W-:Y:S05]  /*1000*/  @!P0 BRA `(.L_x_12) ;  /* 0x00000000000c8947 */ /* 0x000fea0003800000 */
[----:B------:R-:W2:Y:S02]  /*1010*/  LDC.64 R22, c[0x0][0x590] ;  /* 0x00016400ff167b82 */ /* 0x000ea40000000a00 */
[----:B--2---:R2:W5:Y:S01]  /*1020*/  LDG.E R22, desc[UR36][R22.64] ;  /* 0x0000002416167981 */ /* 0x004562000c1e1900 */
[----:B------:R-:W-:Y:S05]  /*1030*/  BRA `(.L_x_11) ;  /* 0x0000000000087947 */ /* 0x000fea0003800000 */
.L_x_12:
[----:B------:R-:W-:Y:S02]  /*1040*/  ULDC UR4, c[0x0][0x584] ;  /* 0x0001610000047ab9 */ /* 0x000fe40000000800 */
[----:B------:R-:W-:-:S07]  /*1050*/  IMAD.U32 R22, RZ, RZ, UR4 ;  /* 0x00000004ff167e24 */ /* 0x000fce000f8e00ff */
.L_x_11:
[----:B------:R-:W-:-:S13]  /*1060*/  LOP3.LUT P0, RZ, R0, 0xff, RZ, 0xc0, !PT ;  /* 0x000000ff00ff7812 */ /* 0x000fda000780c0ff */
[----:B------:R-:W-:Y:S05]  /*1070*/  @!P0 EXIT ;  /* 0x000000000000894d */ /* 0x000fea0003800000 */
[----:B------:R-:W-:Y:S01]  /*1080*/  ULDC UR4, c[0x0][0x28c] ;  /* 0x0000a30000047ab9 */ /* 0x000fe20000000800 */
[----:B------:R-:W-:Y:S01]  /*1090*/  UMOV UR38, URZ ;  /* 0x0000003f00267c82 */ /* 0x000fe20008000000 */
[----:B------:R-:W-:Y:S01]  /*10a0*/  UIADD3 UR4, UR4, 0x1f, URZ ;  /* 0x0000001f04047890 */ /* 0x000fe2000fffe03f */
[----:B------:R-:W-:-:S03]  /*10b0*/  UMOV UR39, URZ ;  /* 0x0000003f00277c82 */ /* 0x000fc60008000000 */
[----:B------:R-:W-:-:S04]  /*10c0*/  USHF.R.S32.HI UR5, URZ, 0x1f, UR4 ;  /* 0x0000001f3f057899 */ /* 0x000fc80008011404 */
[----:B------:R-:W-:-:S04]  /*10d0*/  ULEA.HI UR5, UR5, UR4, URZ, 0x5 ;  /* 0x0000000405057291 */ /* 0x000fc8000f8f283f */
[----:B------:R-:W-:-:S12]  /*10e0*/  USHF.R.S32.HI UR44, URZ, 0x5, UR5 ;  /* 0x000000053f2c7899 */ /* 0x000fd80008011405 */
.L_x_408:
[----:B------:R-:W-:Y:S01]  /*10f0*/  LOP3.LUT R0, R2, 0x80, RZ, 0xc0, !PT ;  /* 0x0000008002007812 */ /* 0x000fe200078ec0ff */
[----:B---3--:R-:W3:Y:S01]  /*1100*/  S2UR UR6, SR_CgaCtaId ;  /* 0x00000000000679c3 */ /* 0x008ee20000008800 */
[----:B------:R-:W-:Y:S02]  /*1110*/  UMOV UR45, 0x400 ;  /* 0x00000400002d7882 */ /* 0x000fe40000000000 */
[----:B------:R-:W-:-:S06]  /*1120*/  SHF.R.U32.HI R0, RZ, 0x7, R0 ;  /* 0x00000007ff007819 */ /* 0x000fcc0000011600 */
[----:B----4-:R-:W4:Y:S01]  /*1130*/  SHFL.IDX PT, R0, R0, RZ, 0x1f ;  /* 0x00001fff00007589 */ /* 0x010f2200000e0000 */
[----:B---3--:R-:W-:Y:S01]  /*1140*/  ULEA UR45, UR6, UR45, 0x18 ;  /* 0x0000002d062d7291 */ /* 0x008fe2000f8ec03f */
[----:B----4-:R-:W-:-:S13]  /*1150*/  R2UR UR4, R0 ;  /* 0x00000000000472ca */ /* 0x010fda00000e0000 */
[----:B------:R-:W-:-:S04]  /*1160*/  ULEA.HI UR5, UR4, UR4, URZ, 0x1 ;  /* 0x0000000404057291 */ /* 0x000fc8000f8f083f */
[----:B------:R-:W-:-:S04]  /*1170*/  ULOP3.LUT UR5, UR5, 0xffffe, URZ, 0xc0, !UPT ;  /* 0x000ffffe05057892 */ /* 0x000fc8000f8ec03f */
[----:B------:R-:W-:-:S03]  /*1180*/  UIADD3 UR5, UR4, -UR5, URZ ;  /* 0x8000000504057290 */ /* 0x000fc6000fffe03f */
[----:B------:R-:W-:Y:S01]  /*1190*/  ULDC UR4, c[0x0][0x28c] ;  /* 0x0000a30000047ab9 */ /* 0x000fe20000000800 */
[----:B------:R-:W-:Y:S01]  /*11a0*/  ULEA UR5, UR5, UR45, 0xc ;  /* 0x0000002d05057291 */ /* 0x000fe2000f8e603f */
[----:B------:R-:W-:-:S03]  /*11b0*/  ISETP.LT.AND P0, PT, RZ, UR4, PT ;  /* 0x00000004ff007c0c */ /* 0x000fc6000bf01270 */
[----:B------:R-:W-:-:S04]  /*11c0*/  UIADD3 UR5, UR5, 0x100, URZ ;  /* 0x0000010005057890 */ /* 0x000fc8000fffe03f */
[----:B------:R-:W-:-:S04]  /*11d0*/  USHF.R.U32.HI UR5, URZ, 0x4, UR5 ;  /* 0x000000043f057899 */ /* 0x000fc80008011605 */
[----:B------:R-:W-:Y:S02]  /*11e0*/  ULOP3.LUT UR47, UR5, 0x3fff, URZ, 0xc0, !UPT ;  /* 0x00003fff052f7892 */ /* 0x000fe4000f8ec03f */
[----:B-12--5:R-:W-:Y:S10]  /*11f0*/  @P0 BRA `(.L_x_13) ;  /* 0x0000000000400947 */ /* 0x026ff40003800000 */
[----:B------:R-:W-:Y:S01]  /*1200*/  MOV R0, 0x0 ;  /* 0x0000000000007802 */ /* 0x000fe20000000f00 */
[----:B------:R-:W-:Y:S01]  /*1210*/  ULDC.64 UR4, c[0x4][0x68] ;  /* 0x01001a0000047ab9 */ /* 0x000fe20000000a00 */
[----:B------:R-:W-:Y:S01]  /*1220*/  ULDC.64 UR6, c[0x4][0x8] ;  /* 0x0100020000067ab9 */ /* 0x000fe20000000a00 */
[----:B01----:R-:W-:Y:S01]  /*1230*/  IMAD.U32 R4, RZ, RZ, UR4 ;  /* 0x00000004ff047e24 */ /* 0x003fe2000f8e00ff */
[----:B------:R0:W1:Y:S01]  /*1240*/  LDC.64 R14, c[0x4][R0] ;  /* 0x01000000000e7b82 */ /* 0x0000620000000a00 */
[----:B------:R-:W-:Y:S01]  /*1250*/  IMAD.U32 R5, RZ, RZ, UR5 ;  /* 0x00000005ff057e24 */ /* 0x000fe2000f8e00ff */
[----:B------:R-:W-:Y:S01]  /*1260*/  ULDC.64 UR4, c[0x4][0x70] ;  /* 0x01001c0000047ab9 */ /* 0x000fe20000000a00 */
[----:B------:R-:W-:Y:S01]  /*1270*/  IMAD.U32 R10, RZ, RZ, UR6 ;  /* 0x00000006ff0a7e24 */ /* 0x000fe2000f8e00ff */
[----:B------:R-:W-:Y:S01]  /*1280*/  MOV R12, 0x1 ;  /* 0x00000001000c7802 */ /* 0x000fe20000000f00 */
[----:B------:R-:W-:Y:S02]  /*1290*/  IMAD.U32 R6, RZ, RZ, UR4 ;  /* 0x00000004ff067e24 */ /* 0x000fe4000f8e00ff */
[----:B------:R-:W-:-:S02]  /*12a0*/  IMAD.U32 R7, RZ, RZ, UR5 ;  /* 0x00000005ff077e24 */ /* 0x000fc4000f8e00ff */
[----:B------:R-:W-:Y:S02]  /*12b0*/  IMAD.U32 R11, RZ, RZ, UR7 ;  /* 0x00000007ff0b7e24 */ /* 0x000fe4000f8e00ff */
[----:B------:R-:W-:Y:S02]  /*12c0*/  IMAD.MOV.U32 R8, RZ, RZ, 0x1e1 ;  /* 0x000001e1ff087424 */ /* 0x000fe400078e00ff */
[----:B0-----:R-:W-:-:S07]  /*12d0*/  IMAD.MOV.U32 R13, RZ, RZ, RZ ;  /* 0x000000ffff0d7224 */ /* 0x001fce00078e00ff */
[----:B------:R-:W-:-:S07]  /*12e0*/  LEPC R20, `(.L_x_13) ;  /* 0x000000001014794e */ /* 0x000fce0000000000 */
[----:B-12--5:R-:W-:Y:S05]  /*12f0*/  CALL.ABS.NOINC R14 ;  /* 0x000000000e007343 */ /* 0x026fea0003c00000 */
.L_x_13:
[----:B------:R-:W-:-:S06]  /*1300*/  ULOP3.LUT UR4, UR40, 0x1, URZ, 0xfc, !UPT ;  /* 0x0000000128047892 */ /* 0x000fcc000f8efc3f */
[----:B------:R-:W-:-:S05]  /*1310*/  IMAD.U32 R0, RZ, RZ, UR4 ;  /* 0x00000004ff007e24 */ /* 0x000fca000f8e00ff */
[----:B------:R-:W-:-:S13]  /*1320*/  ISETP.NE.AND P0, PT, R0, 0x3, PT ;  /* 0x000000030000780c */ /* 0x000fda0003f05270 */
[----:B------:R-:W-:Y:S05]  /*1330*/  @!P0 BRA `(.L_x_14) ;  /* 0x0000000000048947 */ /* 0x000fea0003800000 */
[----:B------:R-:W-:Y:S01]  /*1340*/  BPT.TRAP 0x1 ;  /* 0x000000040000795c */ /* 0x000fe20000300000 */
.L_x_14:
[----:B------:R-:W-:Y:S02]  /*1350*/  IMAD.U32 R3, RZ, RZ, UR39 ;  /* 0x00000027ff037e24 */ /* 0x000fe4000f8e00ff */
[----:B------:R-:W-:-:S03]  /*1360*/  IMAD.U32 R0, RZ, RZ, UR38 ;  /* 0x00000026ff007e24 */ /* 0x000fc6000f8e00ff */
[----:B------:R-:W-:Y:S02]  /*1370*/  LEA R3, R3, UR45, 0x3 ;  /* 0x0000002d03037c11 */ /* 0x000fe4000f8e18ff */
[----:B------:R-:W-:-:S04]  /*1380*/  SHF.L.U32 R0, R0, 0x1f, RZ ;  /* 0x0000001f00007819 */ /* 0x000fc800000006ff */
[----:B------:R3:W4:Y:S01]  /*1390*/  SYNCS.PHASECHK.TRANS64.TRYWAIT P1, [R3+URZ], R0 ;  /* 0x00000000030075a7 */ /* 0x000722000802017f */
[----:B------:R-:W-:Y:S05]  /*13a0*/  @!P0 BRA `(.L_x_15) ;  /* 0x0000000000048947 */ /* 0x000fea0003800000 */
[----:B------:R-:W-:Y:S01]  /*13b0*/  BPT.TRAP 0x1 ;  /* 0x000000040000795c */ /* 0x000fe20000300000 */
.L_x_15:
[----:B----4-:R-:W-:Y:S05]  /*13c0*/  @P1 BRA `(.L_x_16) ;  /* 0x0000000000081947 */ /* 0x010fea0003800000 */
[----:B------:R-:W4:Y:S02]  /*13d0*/  SYNCS.PHASECHK.TRANS64.TRYWAIT P1, [R3+URZ], R0 ;  /* 0x00000000030075a7 */ /* 0x000f24000802017f */
[----:B----4-:R-:W-:Y:S05]  /*13e0*/  @!P1 BRA `(.L_x_17) ;  /* 0x000000f400889947 */ /* 0x010fea0003800000 */
.L_x_16:
[----:B------:R-:W-:-:S04]  /*13f0*/  UISETP.LT.AND UP0, UPT, UR44, 0x1, UPT ;  /* 0x000000012c00788c */ /* 0x000fc8000bf01270 */
[----:B------:R-:W-:-:S06]  /*1400*/  USEL UR4, UR44, 0x1, UP0 ;  /* 0x000000012c047887 */ /* 0x000fcc0008000000 */
[----:B---34-:R-:W-:Y:S01]  /*1410*/  IMAD.U32 R0, RZ, RZ, UR4 ;  /* 0x00000004ff007e24 */ /* 0x018fe2000f8e00ff */
[----:B------:R-:W-:Y:S05]  /*1420*/  WARPSYNC.ALL ;  /* 0x0000000000007948 */ /* 0x000fea0003800000 */
[----:B------:R-:W-:-:S04]  /*1430*/  IADD3 R0, -R0, UR44, RZ ;  /* 0x0000002c00007c10 */ /* 0x000fc8000fffe1ff */
[----:B------:R-:W-:Y:S01]  /*1440*/  ISETP.GE.AND P1, PT, R0, 0x1, PT ;  /* 0x000000010000780c */ /* 0x000fe20003f26270 */
[----:B------:R-:W-:Y:S01]  /*1450*/  UIADD3 UR4, UR45, 0x28100, URZ ;  /* 0x000281002d047890 */ /* 0x000fe2000fffe03f */
[----:B------:R-:W-:Y:S01]  /*1460*/  WARPGROUP.ARRIVE ;  /* 0x00000000000079c5 */ /* 0x000fe20000000000 */
[----:B------:R-:W-:Y:S01]  /*1470*/  UMOV UR9, 0x80000020 ;  /* 0x8000002000097882 */ /* 0x000fe20000000000 */
[----:B------:R-:W-:Y:S01]  /*1480*/  UMOV UR11, 0x80000020 ;  /* 0x80000020000b7882 */ /* 0x000fe20000000000 */
[----:B------:R-:W-:-:S04]  /*1490*/  USHF.R.U32.HI UR4, URZ, 0x4, UR4 ;  /* 0x000000043f047899 */ /* 0x000fc80008011604 */
[----:B------:R-:W-:Y:S02]  /*14a0*/  ULOP3.LUT UR5, UR4, 0x3fff, URZ, 0xc0, !UPT ;  /* 0x00003fff04057892 */ /* 0x000fe4000f8ec03f */
[----:B------:R-:W-:Y:S02]  /*14b0*/  ULOP3.LUT UR4, UR47, 0x10000, URZ, 0xfc, !UPT ;  /* 0x000100002f047892 */ /* 0x000fe4000f8efc3f */
[----:B------:R-:W-:Y:S02]  /*14c0*/  ULOP3.LUT UR5, UR5, 0x10000, URZ, 0xfc, !UPT ;  /* 0x0001000005057892 */ /* 0x000fe4000f8efc3f */
[----:B------:R-:W-:Y:S02]  /*14d0*/  ULEA UR6, UR39, UR4, 0xb ;  /* 0x0000000427067291 */ /* 0x000fe4000f8e583f */
[----:B------:R-:W-:-:S05]  /*14e0*/  UIMAD UR7, UR39, 0x180, UR5 ;  /* 0x00000180270778a4 */ /* 0x000fca000f8e0205 */
[----:B------:R-:W-:Y:S02]  /*14f0*/  UMOV UR8, UR6 ;  /* 0x0000000600087c82 */ /* 0x000fe40008000000 */
[----:B------:R-:W-:Y:S02]  /*1500*/  UMOV UR10, UR7 ;  /* 0x00000007000a7c82 */ /* 0x000fe40008000000 */
[----:B------:R-:W-:Y:S01]  /*1510*/  HGMMA.64x96x16.F32.BF16 R168, gdesc[UR8], RZ, !UPT, gsb0 ;  /* 0x0160000008a879f0 */ /* 0x000fe2000c0018ff */
[----:B------:R-:W-:Y:S01]  /*1520*/  UIADD3 UR8, UR6, 0x200, URZ ;  /* 0x0000020006087890 */ /* 0x000fe2000fffe03f */
[----:B------:R-:W-:Y:S01]  /*1530*/  UMOV UR9, 0x80000020 ;  /* 0x8000002000097882 */ /* 0x000fe20000000000 */
[----:B------:R-:W-:Y:S02]  /*1540*/  WARPGROUP.DEPBAR.LE gsb0, 0x0 ;  /* 0x00008000000079c5 */ /* 0x000fe40000010000 */
[----:B------:R-:W-:-:S06]  /*1550*/  WARPGROUP.ARRIVE ;  /* 0x00000000000079c5 */ /* 0x000fcc0000000000 */
        /* <DEDUP_REMOVED lines=11> */
[----:B------:R-:W-:Y:S02]  /*1610*/  UIADD3 UR8, UR6, 0x2, URZ ;  /* 0x0000000206087890 */ /* 0x000fe4000fffe03f */
[----:B------:R-:W-:Y:S01]  /*1620*/  UIADD3 UR10, UR7, 0x2, URZ ;  /* 0x00000002070a7890 */ /* 0x000fe2000fffe03f */
[----:B------:R-:W-:Y:S01]  /*1630*/  UMOV UR9, 0x80000020 ;  /* 0x8000002000097882 */ /* 0x000fe20000000000 */
[----:B------:R-:W-:Y:S01]  /*1640*/  UMOV UR11, 0x80000020 ;  /* 0x80000020000b7882 */ /* 0x000fe20000000000 */
[----:B------:R-:W-:Y:S02]  /*1650*/  WARPGROUP.DEPBAR.LE gsb0, 0x0 ;  /* 0x00008000000079c5 */ /* 0x000fe40000010000 */
[----:B------:R-:W-:-:S06]  /*1660*/  WARPGROUP.ARRIVE ;  /* 0x00000000000079c5 */ /* 0x000fcc0000000000 */
[----:B------:R-:W-:Y:S01]  /*1670*/  HGMMA.64x96x16.F32.BF16 R168, gdesc[UR8], R168, gsb0 ;  /* 0x0160000008a879f0 */ /* 0x000fe200080018a8 */
[----:B------:R-:W-:Y:S01]  /*1680*/  UIADD3 UR8, UR6, 0x202, URZ ;  /* 0x0000020206087890 */ /* 0x000fe2000fffe03f */
        /* <DEDUP_REMOVED lines=13> */
[----:B------:R-:W-:Y:S03]  /*1760*/  HGMMA.64x96x16.F32.BF16 R24, gdesc[UR8], R24, gsb0 ;  /* 0x01600000081879f0 */ /* 0x000fe60008001818 */
[----:B------:R-:W-:Y:S02]  /*1770*/  WARPGROUP.DEPBAR.LE gsb0, 0x0 ;  /* 0x00008000000079c5 */ /* 0x000fe40000010000 */
[----:B------:R-:W-:Y:S05]  /*1780*/  @!P1 BRA `(.L_x_18) ;  /* 0x0000000400549947 */ /* 0x000fea0003800000 */
[----:B------:R-:W-:Y:S01]  /*1790*/  UIADD3 UR6, UR39, 0x1, URZ ;  /* 0x0000000127067890 */ /* 0x000fe2000fffe03f */
[----:B------:R-:W-:-:S03]  /*17a0*/  IMAD.MOV.U32 R3, RZ, RZ, R0 ;  /* 0x000000ffff037224 */ /* 0x000fc600078e0000 */
[----:B------:R-:W-:-:S04]  /*17b0*/  UISETP.NE.AND UP0, UPT, UR6, 0x5, UPT ;  /* 0x000000050600788c */ /* 0x000fc8000bf05270 */
[----:B------:R-:W-:Y:S02]  /*17c0*/  USEL UR7, URZ, 0x1, UP0 ;  /* 0x000000013f077887 */ /* 0x000fe40008000000 */
[----:B------:R-:W-:Y:S02]  /*17d0*/  USEL UR6, UR6, URZ, UP0 ;  /* 0x0000003f06067287 */ /* 0x000fe40008000000 */
[----:B------:R-:W-:-:S06]  /*17e0*/  ULOP3.LUT UR7, UR38, UR7, URZ, 0x3c, !UPT ;  /* 0x0000000726077292 */ /* 0x000fcc000f8e3c3f */
[----:B------:R-:W-:Y:S01]  /*17f0*/  IMAD.U32 R6, RZ, RZ, UR7 ;  /* 0x00000007ff067e24 */ /* 0x000fe2000f8e00ff */
[----:B------:R-:W-:-:S06]  /*1800*/  UMOV UR7, UR39 ;  /* 0x0000002700077c82 */ /* 0x000fcc0008000000 */
.L_x_25:
[----:B------:R-:W-:Y:S05]  /*1810*/  @!P0 BRA `(.L_x_19) ;  /* 0x0000000000048947 */ /* 0x000fea0003800000 */
[----:B------:R-:W-:Y:S01]  /*1820*/  BPT.TRAP 0x1 ;  /* 0x000000040000795c */ /* 0x000fe20000300000 */
.L_x_19:
[----:B------:R-:W-:Y:S01]  /*1830*/  ULEA UR8, UR6, UR45, 0x3 ;  /* 0x0000002d06087291 */ /* 0x000fe2000f8e183f */
[----:B01----:R-:W-:-:S08]  /*1840*/  SHF.L.U32 R4, R6, 0x1f, RZ ;  /* 0x0000001f06047819 */ /* 0x003fd000000006ff */
[----:B------:R0:W1:Y:S01]  /*1850*/  SYNCS.PHASECHK.TRANS64.TRYWAIT P1, [UR8], R4 ;  /* 0x00000004ff0075a7 */ /* 0x0000620008020148 */
[----:B------:R-:W-:Y:S05]  /*1860*/  @!P0 BRA `(.L_x_20) ;  /* 0x0000000000048947 */ /* 0x000fea0003800000 */
[----:B------:R-:W-:Y:S01]  /*1870*/  BPT.TRAP 0x1 ;  /* 0x000000040000795c */ /* 0x000fe20000300000 */
.L_x_20:
[----:B-1----:R-:W-:Y:S05]  /*1880*/  @P1 BRA `(.L_x_21) ;  /* 0x0000000000081947 */ /* 0x002fea0003800000 */
[----:B------:R-:W1:Y:S02]  /*1890*/  SYNCS.PHASECHK.TRANS64.TRYWAIT P1, [UR8], R4 ;  /* 0x00000004ff0075a7 */ /* 0x000e640008020148 */
[----:B-1----:R-:W-:Y:S05]  /*18a0*/  @!P1 BRA `(.L_x_22) ;  /* 0x000000f0006c9947 */ /* 0x002fea0003800000 */
.L_x_21:
[----:B------:R-:W-:Y:S01]  /*18b0*/  ULEA UR12, UR6, UR4, 0xb ;  /* 0x00000004060c7291 */ /* 0x000fe2000f8e583f */
[----:B------:R-:W-:Y:S01]  /*18c0*/  WARPGROUP.ARRIVE ;  /* 0x00000000000079c5 */ /* 0x000fe20000000000 */
[----:B------:R-:W-:Y:S01]  /*18d0*/  UIMAD UR13, UR6, 0x180, UR5 ;  /* 0x00000180060d78a4 */ /* 0x000fe2000f8e0205 */
[----:B------:R-:W-:Y:S01]  /*18e0*/  UMOV UR9, 0x80000020 ;  /* 0x8000002000097882 */ /* 0x000fe20000000000 */
[----:B------:R-:W-:-:S03]  /*18f0*/  UMOV UR11, 0x80000020 ;  /* 0x80000020000b7882 */ /* 0x000fc60000000000 */
[----:B------:R-:W-:Y:S02]  /*1900*/  UMOV UR8, UR12 ;  /* 0x0000000c00087c82 */ /* 0x000fe40008000000 */
[----:B------:R-:W-:Y:S02]  /*1910*/  UMOV UR10, UR13 ;  /* 0x0000000d000a7c82 */ /* 0x000fe40008000000 */
        /* <DEDUP_REMOVED lines=40> */
[----:B------:R-:W-:Y:S01]  /*1ba0*/  BPT.TRAP 0x1 ;  /* 0x000000040000795c */ /* 0x000fe20000300000 */
.L_x_23:
[----:B------:R-:W-:Y:S02]  /*1bb0*/  UISETP.GT.U32.AND UP0, UPT, UR40, 0x1, UPT ;  /* 0x000000012800788c */ /* 0x000fe4000bf04070 */
[----:B------:R-:W-:-:S04]  /*1bc0*/  ULEA UR8, UR7, UR45, 0x3 ;  /* 0x0000002d07087291 */ /* 0x000fc8000f8e183f */
[----:B------:R-:W-:Y:S01]  /*1bd0*/  UIADD3 UR8, UR8, 0x28, URZ ;  /* 0x0000002808087890 */ /* 0x000fe2000fffe03f */
[----:B------:R-:W-:-:S03]  /*1be0*/  PLOP3.LUT P1, PT, PT, PT, UP0, 0x80, 0x0 ;  /* 0x000000000000781c */ /* 0x000fc60003f2f008 */
[----:B------:R-:W-:-:S09]  /*1bf0*/  UPRMT UR8, URZ, 0x654, UR8 ;  /* 0x000006543f087896 */ /* 0x000fd20008000008 */
[----:B------:R-:W-:Y:S01]  /*1c00*/  SYNCS.ARRIVE.TRANS64.RED.A1T0 RZ, [UR8], RZ ;  /* 0x000000ffffff79a7 */ /* 0x000fe20008100408 */
[----:B------:R-:W-:Y:S05]  /*1c10*/  @P1 BRA `(.L_x_24) ;  /* 0x0000000000041947 */ /* 0x000fea0003800000 */
[----:B------:R-:W-:Y:S01]  /*1c20*/  BPT.TRAP 0x1 ;  /* 0x000000040000795c */ /* 0x000fe20000300000 */
.L_x_24:
[----:B------:R-:W-:Y:S01]  /*1c30*/  UIADD3 UR6, UR6, 0x1, URZ ;  /* 0x0000000106067890 */ /* 0x000fe2000fffe03f */
[C---:B------:R-:W-:Y:S01]  /*1c40*/  ISETP.GT.AND P1, PT, R3.reuse, 0x1, PT ;  /* 0x000000010300780c */ /* 0x040fe20003f24270 */
[----:B------:R-:W-:Y:S01]  /*1c50*/  UIADD3 UR7, UR7, 0x1, URZ ;  /* 0x0000000107077890 */ /* 0x000fe2000fffe03f */
[----:B------:R-:W-:Y:S01]  /*1c60*/  VIADD R3, R3, 0xffffffff ;  /* 0xffffffff03037836 */ /* 0x000fe20000000000 */
[----:B------:R-:W-:Y:S02]  /*1c70*/  UISETP.NE.AND UP0, UPT, UR6, 0x5, UPT ;  /* 0x000000050600788c */ /* 0x000fe4000bf05270 */
[----:B------:R-:W-:Y:S02]  /*1c80*/  UISETP.NE.AND UP1, UPT, UR7, 0x5, UPT ;  /* 0x000000050700788c */ /* 0x000fe4000bf25270 */
[----:B------:R-:W-:Y:S02]  /*1c90*/  USEL UR8, URZ, 0x1, UP0 ;  /* 0x000000013f087887 */ /* 0x000fe40008000000 */
[----:B------:R-:W-:-:S02]  /*1ca0*/  USEL UR6, UR6, URZ, UP0 ;  /* 0x0000003f06067287 */ /* 0x000fc40008000000 */
[----:B------:R-:W-:Y:S02]  /*1cb0*/  USEL UR7, UR7, URZ, UP1 ;  /* 0x0000003f07077287 */ /* 0x000fe40008800000 */
[----:B------:R-:W-:Y:S01]  /*1cc0*/  LOP3.LUT R6, R6, UR8, RZ, 0x3c, !PT ;  /* 0x0000000806067c12 */ /* 0x000fe2000f8e3cff */
[----:B------:R-:W-:Y:S09]  /*1cd0*/  @P1 BRA `(.L_x_25) ;  /* 0xfffffff800cc1947 */ /* 0x000ff2000383ffff */
.L_x_18:
[----:B------:R-:W3:Y:S02]  /*1ce0*/  LDC R3, c[0x0][0x28c] ;  /* 0x0000a300ff037b82 */ /* 0x000ee40000000800 */
[----:B---3--:R-:W-:-:S13]  /*1cf0*/  ISETP.GE.AND P1, PT, R3, 0x1, PT ;  /* 0x000000010300780c */ /* 0x008fda0003f26270 */
[----:B------:R-:W-:Y:S05]  /*1d00*/  @!P1 BRA `(.L_x_26) ;  /* 0x0000000000389947 */ /* 0x000fea0003800000 */
[----:B------:R-:W-:Y:S05]  /*1d10*/  @!P0 BRA `(.L_x_27) ;  /* 0x0000000000048947 */ /* 0x000fea0003800000 */
[----:B------:R-:W-:Y:S01]  /*1d20*/  BPT.TRAP 0x1 ;  /* 0x000000040000795c */ /* 0x000fe20000300000 */
.L_x_27:
[----:B------:R-:W-:Y:S01]  /*1d30*/  VIADD R0, R0, UR39 ;  /* 0x0000002700007c36 */ /* 0x000fe20008000000 */
[----:B------:R-:W-:-:S03]  /*1d40*/  UISETP.GT.U32.AND UP0, UPT, UR40, 0x1, UPT ;  /* 0x000000012800788c */ /* 0x000fc6000bf04070 */
[----:B01----:R-:W-:-:S03]  /*1d50*/  IMAD.WIDE.U32 R4, R0, -0x33333333, RZ ;  /* 0xcccccccd00047825 */ /* 0x003fc600078e00ff */
[----:B------:R-:W-:Y:S02]  /*1d60*/  PLOP3.LUT P0, PT, PT, PT, UP0, 0x80, 0x0 ;  /* 0x000000000000781c */ /* 0x000fe40003f0f008 */
[----:B------:R-:W-:-:S05]  /*1d70*/  SHF.R.U32.HI R5, RZ, 0x2, R5 ;  /* 0x00000002ff057819 */ /* 0x000fca0000011605 */
[----:B------:R-:W-:-:S05]  /*1d80*/  IMAD R0, R5, -0x5, R0 ;  /* 0xfffffffb05007824 */ /* 0x000fca00078e0200 */
[----:B------:R-:W-:-:S04]  /*1d90*/  LEA R0, R0, UR45, 0x3 ;  /* 0x0000002d00007c11 */ /* 0x000fc8000f8e18ff */
[----:B------:R-:W-:-:S04]  /*1da0*/  IADD3 R0, R0, 0x28, RZ ;  /* 0x0000002800007810 */ /* 0x000fc80007ffe0ff */
[----:B------:R-:W-:-:S04]  /*1db0*/  PRMT R0, RZ, 0x654, R0 ;  /* 0x00000654ff007816 */ /* 0x000fc80000000000 */
[----:B------:R3:W-:Y:S01]  /*1dc0*/  SYNCS.ARRIVE.TRANS64.RED.A1T0 RZ, [R0+URZ], RZ ;  /* 0x000000ff00ff79a7 */ /* 0x0007e2000810043f */
[----:B------:R-:W-:Y:S05]  /*1dd0*/  @P0 BRA `(.L_x_26) ;  /* 0x0000000000040947 */ /* 0x000fea0003800000 */
[----:B------:R-:W-:Y:S01]  /*1de0*/  BPT.TRAP 0x1 ;  /* 0x000000040000795c */ /* 0x000fe20000300000 */
.L_x_26:
[----:B---3--:R-:W-:Y:S01]  /*1df0*/  LOP3.LUT R0, R2, 0x3, RZ, 0xc0, !PT ;  /* 0x0000000302007812 */ /* 0x008fe200078ec0ff */
[----:B------:R-:W-:Y:S01]  /*1e00*/  IMAD.MOV.U32 R7, RZ, RZ, -0x2 ;  /* 0xfffffffeff077424 */ /* 0x000fe200078e00ff */
[----:B------:R-:W-:Y:S01]  /*1e10*/  UIMAD UR42, UR42, 0x60, URZ ;  /* 0x000000602a2a78a4 */ /* 0x000fe2000f8e023f */
[----:B------:R-:W-:Y:S01]  /*1e20*/  SHF.R.U32.HI R3, RZ, 0x2, R2 ;  /* 0x00000002ff037819 */ /* 0x000fe20000011602 */
[----:B------:R-:W-:Y:S01]  /*1e30*/  ULDC UR12, c[0x0][0x288] ;  /* 0x0000a200000c7ab9 */ /* 0x000fe20000000800 */
[----:B------:R-:W-:Y:S01]  /*1e40*/  UIMAD.WIDE UR8, UR41, 0x200, URZ ;  /* 0x00000200290878a5 */ /* 0x000fe2000f8e023f */
[----:B------:R-:W-:Y:S01]  /*1e50*/  IMAD R7, R0, R7, UR12 ;  /* 0x0000000c00077e24 */ /* 0x000fe2000f8e0207 */
[----:B------:R-:W-:Y:S01]  /*1e60*/  LOP3.LUT R0, R18, 0x1, RZ, 0xc0, !PT ;  /* 0x0000000112007812 */ /* 0x000fe200078ec0ff */
[----:B------:R-:W-:Y:S01]  /*1e70*/  USHF.L.U32 UR41, UR41, 0x9, URZ ;  /* 0x0000000929297899 */ /* 0x000fe2000800063f */
[C---:B01----:R-:W-:Y:S01]  /*1e80*/  LOP3.LUT R4, R2.reuse, 0x60, RZ, 0xc0, !PT ;  /* 0x0000006002047812 */ /* 0x043fe200078ec0ff */
[----:B------:R-:W-:Y:S01]  /*1e90*/  UISETP.GE.AND UP0, UPT, UR42, UR12, UPT ;  /* 0x0000000c2a00728c */ /* 0x000fe2000bf06270 */
[----:B------:R-:W-:Y:S01]  /*1ea0*/  IMAD.SHL.U32 R218, R2, 0x2, RZ ;  /* 0x0000000202da7824 */ /* 0x000fe200078e00ff */
[----:B------:R-:W-:Y:S01]  /*1eb0*/  UIADD3 UR39, UR44, UR39, URZ ;  /* 0x000000272c277290 */ /* 0x000fe2000fffe03f */
[----:B------:R-:W-:Y:S01]  /*1ec0*/  IMAD.U32 R219, RZ, RZ, UR42 ;  /* 0x0000002affdb7e24 */ /* 0x000fe2000f8e00ff */
[----:B------:R-:W-:Y:S01]  /*1ed0*/  ULDC UR7, c[0x0][0x284] ;  /* 0x0000a10000077ab9 */ /* 0x000fe20000000800 */
[----:B------:R-:W-:Y:S01]  /*1ee0*/  IMAD.SHL.U32 R8, R0, 0x40, RZ ;  /* 0x0000004000087824 */ /* 0x000fe200078e00ff */
[----:B------:R-:W-:Y:S01]  /*1ef0*/  UISETP.GE.OR UP0, UPT, UR41, UR7, UP0 ;  /* 0x000000072900728c */ /* 0x000fe20008706670 */
[----:B------:R-:W-:Y:S01]  /*1f00*/  LOP3.LUT R3, R3, 0x7, RZ, 0xc0, !PT ;  /* 0x0000000703037812 */ /* 0x000fe200078ec0ff */
[----:B------:R-:W-:Y:S01]  /*1f10*/  UISETP.GT.U32.AND UP1, UPT, UR39, 0x4, UPT ;  /* 0x000000042700788c */ /* 0x000fe2000bf24070 */
[----:B------:R-:W-:Y:S01]  /*1f20*/  SHF.R.U32.HI R6, RZ, 0x1, R4 ;  /* 0x00000001ff067819 */ /* 0x000fe20000011604 */
[----:B------:R-:W-:Y:S01]  /*1f30*/  USHF.R.S32.HI UR13, URZ, 0x1f, UR43 ;  /* 0x0000001f3f0d7899 */ /* 0x000fe2000801142b */
[----:B------:R-:W-:Y:S01]  /*1f40*/  LOP3.LUT R218, R219, 0x6, R218, 0xf8, !PT ;  /* 0x00000006dbda7812 */ /* 0x000fe200078ef8da */
[----:B------:R-:W-:Y:S01]  /*1f50*/  UIMAD.WIDE.U32 UR4, UR39, -0x33333333, URZ ;  /* 0xcccccccd270478a5 */ /* 0x000fe2000f8e003f */
[--C-:B--2---:R-:W-:Y:S01]  /*1f60*/  LOP3.LUT R23, R8, 0x40, R3.reuse, 0xe2, !PT ;  /* 0x0000004008177812 */ /* 0x104fe200078ee203 */
[----:B------:R-:W-:Y:S01]  /*1f70*/  ULDC.64 UR10, c[0x0][0x5d0] ;  /* 0x00017400000a7ab9 */ /* 0x000fe20000000a00 */
[----:B------:R-:W-:Y:S01]  /*1f80*/  UISETP.LT.U32.AND UP1, UPT, UR44, 0x5, UP1 ;  /* 0x000000052c00788c */ /* 0x000fe20008f21070 */
[----:B------:R-:W-:Y:S01]  /*1f90*/  IADD3 R3, RZ, -R6, -R3 ;  /* 0x80000006ff037210 */ /* 0x000fe20007ffe803 */
[----:B------:R-:W-:Y:S01]  /*1fa0*/  UISETP.GE.U32.AND UP2, UPT, UR44, 0x5, UPT ;  /* 0x000000052c00788c */ /* 0x000fe2000bf46070 */
[----:B------:R-:W-:Y:S01]  /*1fb0*/  PLOP3.LUT P0, PT, PT, PT, UP0, 0x80, 0x0 ;  /* 0x000000000000781c */ /* 0x000fe20003f0f008 */
[----:B------:R-:W-:Y:S01]  /*1fc0*/  UIMAD UR6, UR13, UR10, URZ ;  /* 0x0000000a0d0672a4 */ /* 0x000fe2000f8e023f */
[--C-:B------:R-:W-:Y:S01]  /*1fd0*/  SHF.R.S32.HI R219, RZ, 0x1f, R218.reuse ;  /* 0x0000001fffdb7819 */ /* 0x100fe200000114da */
[----:B------:R-:W-:Y:S01]  /*1fe0*/  USHF.R.U32.HI UR4, URZ, 0x2, UR5 ;  /* 0x000000023f047899 */ /* 0x000fe20008011605 */
[----:B------:R-:W-:Y:S01]  /*1ff0*/  IMAD.U32 R5, RZ, RZ, UR10 ;  /* 0x0000000aff057e24 */ /* 0x000fe2000f8e00ff */
[----:B------:R-:W-:Y:S01]  /*2000*/  USEL UR5, URZ, 0x1, !UP1 ;  /* 0x000000013f057887 */ /* 0x000fe2000c800000 */
[----:B------:R-:W-:Y:S01]  /*2010*/  IMAD R3, R0, -0x40, R3 ;  /* 0xffffffc000037824 */ /* 0x000fe200078e0203 */
[----:B------:R-:W-:Y:S01]  /*2020*/  UIMAD UR6, UR43, UR11, UR6 ;  /* 0x0000000b2b0672a4 */ /* 0x000fe2000f8e0206 */
[----:B------:R-:W-:Y:S01]  /*2030*/  IMAD.U32 R0, RZ, RZ, UR7 ;  /* 0x00000007ff007e24 */ /* 0x000fe2000f8e00ff */
[----:B------:R-:W-:Y:S01]  /*2040*/  ULOP3.LUT UR38, UR38, UR5, URZ, 0x3c, !UPT ;  /* 0x0000000526267292 */ /* 0x000fe2000f8e3c3f */
[----:B------:R-:W-:Y:S01]  /*2050*/  IMAD.WIDE.U32 R4, R5, UR43, R218 ;  /* 0x0000002b05047c25 */ /* 0x000fe2000f8e00da */
[----:B------:R-:W-:Y:S01]  /*2060*/  UIMAD UR39, UR4, -0x5, UR39 ;  /* 0xfffffffb042778a4 */ /* 0x000fe2000f8e0227 */
[----:B------:R-:W-:Y:S01]  /*2070*/  LOP3.LUT R23, R23, UR8, R6, 0xfe, !PT ;  /* 0x0000000817177c12 */ /* 0x000fe2000f8efe06 */
[----:B------:R-:W-:Y:S01]  /*2080*/  @UP2 ULOP3.LUT UR38, UR38, 0x1, UR4, 0x78, !UPT ;  /* 0x0000000126262892 */ /* 0x000fe2000f8e7804 */
[----:B------:R-:W-:Y:S01]  /*2090*/  IADD3 R3, R0, -UR41, R3 ;  /* 0x8000002900037c10 */ /* 0x000fe2000fffe003 */
[----:B------:R-:W-:Y:S01]  /*20a0*/  VIADD R5, R5, UR6 ;  /* 0x0000000605057c36 */ /* 0x000fe20008000000 */
[----:B------:R-:W-:Y:S01]  /*20b0*/  UMOV UR41, 0xffffffff ;  /* 0xffffffff00297882 */ /* 0x000fe20000000000 */
[----:B------:R-:W-:Y:S01]  /*20c0*/  VIADD R0, R7, -UR42 ;  /* 0x8000002a07007c36 */ /* 0x000fe20008000000 */
[----:B------:R-:W-:Y:S07]  /*20d0*/  @P0 BRA `(.L_x_28) ;  /* 0x000000c800840947 */ /* 0x000fee0003800000 */
[----:B-----5:R-:W-:Y:S01]  /*20e0*/  FSETP.NEU.AND P1, PT, R22, RZ, PT ;  /* 0x000000ff1600720b */ /* 0x020fe20003f2d000 */
[----:B------:R-:W-:Y:S01]  /*20f0*/  ULDC.64 UR6, c[0x0][0x5c8] ;  /* 0x0001720000067ab9 */ /* 0x000fe20000000a00 */
[----:B------:R-:W-:Y:S01]  /*2100*/  ISETP.GT.AND P0, PT, R3, RZ, PT ;  /* 0x000000ff0300720c */ /* 0x000fe20003f04270 */
[----:B------:R-:W-:Y:S01]  /*2110*/  UIMAD UR4, UR9, UR6, URZ ;  /* 0x00000006090472a4 */ /* 0x000fe2000f8e023f */
[----:B------:R-:W-:Y:S01]  /*2120*/  IMAD.U32 R8, RZ, RZ, UR7 ;  /* 0x00000007ff087e24 */ /* 0x000fe2000f8e00ff */
[----:B------:R-:W-:Y:S01]  /*2130*/  BSSY B0, `(.L_x_28) ;  /* 0x0000c9b000007945 */ /* 0x000fe20003800000 */
[----:B------:R-:W-:Y:S01]  /*2140*/  IMAD.WIDE.U32 R6, R23, UR6, R4 ;  /* 0x0000000617067c25 */ /* 0x000fe2000f8e0004 */
[----:B------:R-:W-:-:S03]  /*2150*/  ISETP.GT.AND P2, PT, R0, RZ, P0 ;  /* 0x000000ff0000720c */ /* 0x000fc60000744270 */
[----:B------:R-:W-:-:S05]  /*2160*/  IMAD R5, R23, R8, UR4 ;  /* 0x0000000417057e24 */ /* 0x000fca000f8e0208 */
[----:B------:R-:W-:Y:S01]  /*2170*/  IADD3 R4, R7, R5, RZ ;  /* 0x0000000507047210 */ /* 0x000fe20007ffe0ff */
[----:B------:R-:W-:Y:S06]  /*2180*/  @!P1 BRA `(.L_x_29) ;  /* 0x0000009000189947 */ /* 0x000fec0003800000 */
[----:B------:R-:W0:Y:S01]  /*2190*/  LDC.64 R216, c[0x0][0x5b8] ;  /* 0x00016e00ffd87b82 */ /* 0x000e220000000a00 */
[----:B------:R-:W-:-:S07]  /*21a0*/  ULDC.64 UR4, c[0x0][0x5c0] ;  /* 0x0001700000047ab9 */ /* 0x000fce0000000a00 */
[----:B------:R-:W1:Y:S08]  /*21b0*/  LDC.64 R20, c[0x0][0x5b0] ;  /* 0x00016c00ff147b82 */ /* 0x000e700000000a00 */
[----:B------:R-:W2:Y:S01]  /*21c0*/  LDC.64 R14, c[0x0][0x5a8] ;  /* 0x00016a00ff0e7b82 */ /* 0x000ea20000000a00 */
[C---:B0-----:R-:W-:Y:S02]  /*21d0*/  IMAD R8, R216.reuse, UR13, RZ ;  /* 0x0000000dd8087c24 */ /* 0x041fe4000f8e02ff */
[----:B------:R-:W-:-:S04]  /*21e0*/  IMAD.WIDE.U32 R12, R216, UR43, R218 ;  /* 0x0000002bd80c7c25 */ /* 0x000fc8000f8e00da */
[----:B------:R-:W-:Y:S02]  /*21f0*/  IMAD R217, R217, UR43, R8 ;  /* 0x0000002bd9d97c24 */ /* 0x000fe4000f8e0208 */
[----:B-1----:R-:W-:Y:S02]  /*2200*/  IMAD R8, R20, UR9, RZ ;  /* 0x0000000914087c24 */ /* 0x002fe4000f8e02ff */
[----:B------:R-:W-:Y:S02]  /*2210*/  IMAD.IADD R11, R13, 0x1, R217 ;  /* 0x000000010d0b7824 */ /* 0x000fe400078e02d9 */
[----:B------:R-:W-:Y:S02]  /*2220*/  IMAD.MOV.U32 R10, RZ, RZ, R12 ;  /* 0x000000ffff0a7224 */ /* 0x000fe400078e000c */
[C---:B------:R-:W-:Y:S02]  /*2230*/  IMAD R223, R23.reuse, R21, R8 ;  /* 0x0000001517df7224 */ /* 0x040fe400078e0208 */
[----:B------:R-:W-:-:S04]  /*2240*/  IMAD.WIDE.U32 R8, R23, R20, R10 ;  /* 0x0000001417087225 */ /* 0x000fc800078e000a */
[----:B------:R-:W-:Y:S01]  /*2250*/  IMAD.IADD R5, R9, 0x1, R223 ;  /* 0x0000000109057824 */ /* 0x000fe200078e02df */
[----:B--2---:R-:W-:-:S04]  /*2260*/  LEA R220, P1, R8, R14, 0x1 ;  /* 0x0000000e08dc7211 */ /* 0x004fc800078208ff */
[----:B------:R-:W-:-:S05]  /*2270*/  LEA.HI.X R221, R8, R15, R5, 0x1, P1 ;  /* 0x0000000f08dd7211 */ /* 0x000fca00008f0c05 */
[----:B------:R-:W2:Y:S01]  /*2280*/  @P2 LDG.E.LTC128B.U16 R222, desc[UR36][R220.64] ;  /* 0x00000024dcde2981 */ /* 0x000ea2000c1e1520 */
[C---:B------:R-:W-:Y:S01]  /*2290*/  LEA R8, P1, R6.reuse, UR4, 0x1 ;  /* 0x0000000406087c11 */ /* 0x040fe2000f8208ff */
[----:B------:R-:W-:Y:S03]  /*22a0*/  BSSY B1, `(.L_x_30) ;  /* 0x0000011000017945 */ /* 0x000fe60003800000 */
[----:B------:R-:W-:Y:S01]  /*22b0*/  LEA.HI.X R9, R6, UR5, R4, 0x1, P1 ;  /* 0x0000000506097c11 */ /* 0x000fe200088f0c04 */
[----:B--2---:R-:W-:-:S04]  /*22c0*/  IMAD.U32 R5, R222, 0x10000, RZ ;  /* 0x00010000de057824 */ /* 0x004fc800078e00ff */
[----:B------:R-:W-:-:S04]  /*22d0*/  FMUL R5, R5, R22 ;  /* 0x0000001605057220 */ /* 0x000fc80000400000 */
[----:B------:R-:W-:-:S05]  /*22e0*/  FFMA R5, R168, R19, R5 ;  /* 0x00000013a8057223 */ /* 0x000fca0000000005 */
[----:B------:R-:W-:-:S04]  /*22f0*/  F2FP.BF16.F32.PACK_AB R5, RZ, R5 ;  /* 0x00000005ff05723e */ /* 0x000fc800000010ff */
[----:B------:R-:W-:-:S05]  /*2300*/  PRMT R7, R5, 0x7610, R7 ;  /* 0x0000761005077816 */ /* 0x000fca0000000007 */
[----:B------:R0:W-:Y:S02]  /*2310*/  @P2 STG.E.U16 desc[UR36][R8.64], R7 ;  /* 0x0000000708002986 */ /* 0x0001e4000c101524 */
[----:B0-----:R-:W-:-:S04]  /*2320*/  IMAD.WIDE.U32 R6, R23, R20, R218 ;  /* 0x0000001417067225 */ /* 0x001fc800078e00da */
[----:B------:R-:W-:Y:S02]  /*2330*/  IMAD.IADD R7, R223, 0x1, R7 ;  /* 0x00000001df077824 */ /* 0x000fe400078e0207 */
[----:B------:R-:W-:-:S04]  /*2340*/  IMAD.WIDE.U32 R6, R216, UR43, R6 ;  /* 0x0000002bd8067c25 */ /* 0x000fc8000f8e0006 */
[----:B------:R-:W-:Y:S01]  /*2350*/  IMAD.IADD R5, R217, 0x1, R7 ;  /* 0x00000001d9057824 */ /* 0x000fe200078e0207 */
[----:B------:R-:W-:-:S04]  /*2360*/  LEA R4, P1, R6, R14, 0x1 ;  /* 0x0000000e06047211 */ /* 0x000fc800078208ff */
[----:B------:R-:W-:Y:S02]  /*2370*/  LEA.HI.X R5, R6, R15, R5, 0x1, P1 ;  /* 0x0000000f06057211 */ /* 0x000fe400008f0c05 */
[----:B------:R-:W-:-:S13]  /*2380*/  ISETP.GT.AND P1, PT, R0, 0x1, P0 ;  /* 0x000000010000780c */ /* 0x000fda0000724270 */
[----:B------:R-:W-:Y:S05]  /*2390*/  @!P1 BRA `(.L_x_31) ;  /* 0x0000000000049947 */ /* 0x000fea0003800000 */
[----:B------:R0:W5:Y:S02]  /*23a0*/  LDG.E.LTC128B.U16 R222, desc[UR36][R4.64+0x2] ;  /* 0x0000022404de7981 */ /* 0x000164000c1e1520 */
.L_x_31:
[----:B------:R-:W-:Y:S05]  /*23b0*/  BSYNC B1 ;  /* 0x0000000000017941 */ /* 0x000fea0003800000 */
.L_x_30:
[----:B-----5:R-:W-:-:S04]  /*23c0*/  IMAD.U32 R7, R222, 0x10000, RZ ;  /* 0x00010000de077824 */ /* 0x020fc800078e00ff */
[----:B------:R-:W-:-:S04]  /*23d0*/  FMUL R6, R7, R22 ;  /* 0x0000001607067220 */ /* 0x000fc80000400000 */
[----:B------:R-:W-:-:S05]  /*23e0*/  FFMA R6, R169, R19, R6 ;  /* 0x00000013a9067223 */ /* 0x000fca0000000006 */
[----:B------:R-:W-:-:S04]  /*23f0*/  F2FP.BF16.F32.PACK_AB R6, RZ, R6 ;  /* 0x00000006ff06723e */ /* 0x000fc800000010ff */
[----:B------:R-:W-:Y:S01]  /*2400*/  PRMT R7, R6, 0x7610, R7 ;  /* 0x0000761006077816 */ /* 0x000fe20000000007 */
[----:B------:R-:W-:-:S04]  /*2410*/  IMAD.SHL.U32 R6, R20, 0x8, RZ ;  /* 0x0000000814067824 */ /* 0x000fc800078e00ff */
[----:B------:R1:W-:Y:S02]  /*2420*/  @P1 STG.E.U16 desc[UR36][R8.64+0x2], R7 ;  /* 0x0000020708001986 */ /* 0x0003e4000c101524 */
[----:B-1----:R-:W-:-:S03]  /*2430*/  SHF.L.U64.HI R7, R20, 0x3, R21 ;  /* 0x0000000314077819 */ /* 0x002fc60000010215 */
[----:B------:R-:W-:-:S04]  /*2440*/  IMAD.WIDE.U32 R220, R23, R20, R6 ;  /* 0x0000001417dc7225 */ /* 0x000fc800078e0006 */
[----:B------:R-:W-:Y:S01]  /*2450*/  IMAD.IADD R225, R223, 0x1, R221 ;  /* 0x00000001dfe17824 */ /* 0x000fe200078e02dd */
[-C--:B------:R-:W-:Y:S02]  /*2460*/  IADD3 R168, P1, R218, R220.reuse, RZ ;  /* 0x000000dcdaa87210 */ /* 0x080fe40007f3e0ff */
[----:B------:R-:W-:Y:S02]  /*2470*/  IADD3 R223, P2, R12, R220, RZ ;  /* 0x000000dc0cdf7210 */ /* 0x000fe40007f5e0ff */
[----:B------:R-:W-:-:S03]  /*2480*/  IADD3.X R169, R219, R225, RZ, P1, !PT ;  /* 0x000000e1dba97210 */ /* 0x000fc60000ffe4ff */
[----:B------:R-:W-:Y:S02]  /*2490*/  IMAD.X R224, R225, 0x1, R11, P2 ;  /* 0x00000001e1e07824 */ /* 0x000fe400010e060b */
[----:B------:R-:W-:-:S04]  /*24a0*/  IMAD.WIDE.U32 R168, R216, UR43, R168 ;  /* 0x0000002bd8a87c25 */ /* 0x000fc8000f8e00a8 */
[----:B------:R-:W-:Y:S01]  /*24b0*/  IMAD.IADD R169, R217, 0x1, R169 ;  /* 0x00000001d9a97824 */ /* 0x000fe200078e02a9 */
[----:B------:R-:W-:-:S04]  /*24c0*/  LEA R220, P1, R168, R14, 0x1 ;  /* 0x0000000ea8dc7211 */ /* 0x000fc800078208ff */
[-C--:B------:R-:W-:Y:S02]  /*24d0*/  LEA.HI.X R221, R168, R15.reuse, R169, 0x1, P1 ;  /* 0x0000000fa8dd7211 */ /* 0x080fe400008f0ca9 */
[----:B------:R-:W-:Y:S02]  /*24e0*/  ISETP.GT.AND P1, PT, R3, 0x8, PT ;  /* 0x000000080300780c */ /* 0x000fe40003f24270 */
[C---:B------:R-:W-:Y:S02]  /*24f0*/  LEA R168, P2, R223.reuse, R14, 0x1 ;  /* 0x0000000edfa87211 */ /* 0x040fe400078408ff */
[----:B------:R-:W-:Y:S02]  /*2500*/  ISETP.GT.AND P3, PT, R0, RZ, P1 ;  /* 0x000000ff0000720c */ /* 0x000fe40000f64270 */
[--C-:B------:R-:W-:Y:S02]  /*2510*/  LEA.HI.X R169, R223, R15, R224.reuse, 0x1, P2 ;  /* 0x0000000fdfa97211 */ /* 0x100fe400010f0ce0 */
[----:B------:R-:W-:-:S09]  /*2520*/  PRMT R224, R222, 0x7610, R224 ;  /* 0x00007610dee07816 */ /* 0x000fd200000000e0 */
[----:B------:R-:W2:Y:S01]  /*2530*/  @P3 LDG.E.LTC128B.U16 R224, desc[UR36][R168.64] ;  /* 0x00000024a8e03981 */ /* 0x000ea2000c1e1520 */
[----:B------:R-:W-:Y:S01]  /*2540*/  IMAD.U32 R225, RZ, RZ, UR6 ;  /* 0x00000006ffe17e24 */ /* 0x000fe2000f8e00ff */
[----:B------:R-:W-:Y:S01]  /*2550*/  BSSY B1, `(.L_x_32) ;  /* 0x0000010000017945 */ /* 0x000fe20003800000 */
[----:B------:R-:W-:Y:S02]  /*2560*/  IMAD.U32 R227, RZ, RZ, UR6 ;  /* 0x00000006ffe37e24 */ /* 0x000fe4000f8e00ff */
[----:B------:R-:W-:-:S05]  /*2570*/  IMAD.SHL.U32 R225, R225, 0x10, RZ ;  /* 0x00000010e1e17824 */ /* 0x000fca00078e00ff */
[----:B------:R-:W-:Y:S01]  /*2580*/  IADD3 R222, P2, R225, R8, RZ ;  /* 0x00000008e1de7210 */ /* 0x000fe20007f5e0ff */
[----:B--2---:R-:W-:-:S04]  /*2590*/  IMAD.U32 R223, R224, 0x10000, RZ ;  /* 0x00010000e0df7824 */ /* 0x004fc800078e00ff */
[----:B------:R-:W-:-:S04]  /*25a0*/  FMUL R223, R223, R22 ;  /* 0x00000016dfdf7220 */ /* 0x000fc80000400000 */
[----:B------:R-:W-:Y:S01]  /*25b0*/  FFMA R223, R170, R19, R223 ;  /* 0x00000013aadf7223 */ /* 0x000fe200000000df */
[----:B------:R-:W-:-:S04]  /*25c0*/  IMAD.U32 R170, RZ, RZ, UR7 ;  /* 0x00000007ffaa7e24 */ /* 0x000fc8000f8e00ff */
[----:B------:R-:W-:Y:S02]  /*25d0*/  F2FP.BF16.F32.PACK_AB R223, RZ, R223 ;  /* 0x000000dfffdf723e */ /* 0x000fe400000010ff */
[----:B------:R-:W-:Y:S02]  /*25e0*/  SHF.L.U64.HI R227, R227, 0x4, R170 ;  /* 0x00000004e3e37819 */ /* 0x000fe400000102aa */
[----:B------:R-:W-:-:S03]  /*25f0*/  PRMT R168, R223, 0x7610, R168 ;  /* 0x00007610dfa87816 */ /* 0x000fc600000000a8 */
[----:B------:R-:W-:Y:S01]  /*2600*/  IMAD.X R223, R227, 0x1, R9, P2 ;  /* 0x00000001e3df7824 */ /* 0x000fe200010e0609 */
[----:B------:R-:W-:-:S04]  /*2610*/  ISETP.GT.AND P2, PT, R0, 0x1, P1 ;  /* 0x000000010000780c */ /* 0x000fc80000f44270 */
[----:B------:R1:W-:Y:S09]  /*2620*/  @P3 STG.E.U16 desc[UR36][R222.64], R168 ;  /* 0x000000a8de003986 */ /* 0x0003f2000c101524 */
[----:B------:R-:W-:Y:S05]  /*2630*/  @!P2 BRA `(.L_x_33) ;  /* 0x000000000004a947 */ /* 0x000fea0003800000 */
[----:B------:R2:W5:Y:S02]  /*2640*/  LDG.E.LTC128B.U16 R224, desc[UR36][R220.64+0x2] ;  /* 0x00000224dce07981 */ /* 0x000564000c1e1520 */
.L_x_33:
[----:B------:R-:W-:Y:S05]  /*2650*/  BSYNC B1 ;  /* 0x0000000000017941 */ /* 0x000fea0003800000 */
.L_x_32:
[----:B-----5:R-:W-:Y:S01]  /*2660*/  IMAD.U32 R169, R224, 0x10000, RZ ;  /* 0x00010000e0a97824 */ /* 0x020fe200078e00ff */
[----:B------:R-:W-:Y:S03]  /*2670*/  BSSY B1, `(.L_x_34) ;  /* 0x000000b000017945 */ /* 0x000fe60003800000 */
[----:B-1----:R-:W-:Y:S01]  /*2680*/  FMUL R168, R169, R22 ;  /* 0x00000016a9a87220 */ /* 0x002fe20000400000 */
[----:B------:R-:W-:-:S03]  /*2690*/  @P2 IMAD.MOV.U32 R169, RZ, RZ, R223 ;  /* 0x000000ffffa92224 */ /* 0x000fc600078e00df */
[----:B------:R-:W-:-:S05]  /*26a0*/  FFMA R168, R171, R19, R168 ;  /* 0x00000013aba87223 */ /* 0x000fca00000000a8 */
[----:B------:R-:W-:-:S04]  /*26b0*/  F2FP.BF16.F32.PACK_AB R168, RZ, R168 ;  /* 0x000000a8ffa8723e */ /* 0x000fc800000010ff */
[----:B------:R-:W-:Y:S02]  /*26c0*/  PRMT R170, R168, 0x7610, R170 ;  /* 0x00007610a8aa7816 */ /* 0x000fe400000000aa */
[----:B------:R-:W-:-:S05]  /*26d0*/  @P2 MOV R168, R222 ;  /* 0x000000de00a82202 */ /* 0x000fca0000000f00 */
[----:B------:R1:W-:Y:S01]  /*26e0*/  @P2 STG.E.U16 desc[UR36][R168.64+0x2], R170 ;  /* 0x000002aaa8002986 */ /* 0x0003e2000c101524 */
[----:B------:R-:W-:-:S13]  /*26f0*/  ISETP.GT.AND P2, PT, R0, 0x8, P0 ;  /* 0x000000080000780c */ /* 0x000fda0000744270 */
[----:B-1----:R-:W-:Y:S05]  /*2700*/  @!P2 BRA `(.L_x_35) ;  /* 0x000000000004a947 */ /* 0x002fea0003800000 */
[----:B------:R1:W5:Y:S02]  /*2710*/  LDG.E.LTC128B.U16 R224, desc[UR36][R4.64+0x10] ;  /* 0x0000102404e07981 */ /* 0x000364000c1e1520 */
.L_x_35:
[----:B------:R-:W-:Y:S05]  /*2720*/  BSYNC B1 ;  /* 0x0000000000017941 */ /* 0x000fea0003800000 */
.L_x_34:
[----:B-----5:R-:W-:Y:S01]  /*2730*/  IMAD.U32 R169, R224, 0x10000, RZ ;  /* 0x00010000e0a97824 */ /* 0x020fe200078e00ff */
[----:B------:R-:W-:Y:S03]  /*2740*/  BSSY B1, `(.L_x_36) ;  /* 0x0000008000017945 */ /* 0x000fe60003800000 */
[----:B------:R-:W-:-:S04]  /*2750*/  FMUL R169, R169, R22 ;  /* 0x00000016a9a97220 */ /* 0x000fc80000400000 */
[----:B------:R-:W-:-:S05]  /*2760*/  FFMA R169, R172, R19, R169 ;  /* 0x00000013aca97223 */ /* 0x000fca00000000a9 */
[----:B------:R-:W-:-:S05]  /*2770*/  F2FP.BF16.F32.PACK_AB R169, RZ, R169 ;  /* 0x000000a9ffa9723e */ /* 0x000fca00000010ff */
[----:B------:R3:W-:Y:S01]  /*2780*/  @P2 STG.E.U16 desc[UR36][R8.64+0x10], R169 ;  /* 0x000010a908002986 */ /* 0x0007e2000c101524 */
[----:B------:R-:W-:-:S13]  /*2790*/  ISETP.GT.AND P2, PT, R0, 0x9, P0 ;  /* 0x000000090000780c */ /* 0x000fda0000744270 */
[----:B---3--:R-:W-:Y:S05]  /*27a0*/  @!P2 BRA `(.L_x_37) ;  /* 0x000000000004a947 */ /* 0x008fea0003800000 */
[----:B------:R3:W5:Y:S02]  /*27b0*/  LDG.E.LTC128B.U16 R224, desc[UR36][R4.64+0x12] ;  /* 0x0000122404e07981 */ /* 0x000764000c1e1520 */
.L_x_37:
[----:B------:R-:W-:Y:S05]  /*27c0*/  BSYNC B1 ;  /* 0x0000000000017941 */ /* 0x000fea0003800000 */
.L_x_36:
[----:B-----5:R-:W-:Y:S01]  /*27d0*/  IMAD.U32 R169, R224, 0x10000, RZ ;  /* 0x00010000e0a97824 */ /* 0x020fe200078e00ff */
[----:B------:R-:W-:Y:S01]  /*27e0*/  ISETP.GT.AND P3, PT, R0, 0x8, P1 ;  /* 0x000000080000780c */ /* 0x000fe20000f64270 */
[----:B------:R-:W-:Y:S02]  /*27f0*/  BSSY B1, `(.L_x_38) ;  /* 0x0000007000017945 */ /* 0x000fe40003800000 */
[----:B------:R-:W-:-:S04]  /*2800*/  FMUL R168, R169, R22 ;  /* 0x00000016a9a87220 */ /* 0x000fc80000400000 */
[----:B------:R-:W-:-:S05]  /*2810*/  FFMA R168, R173, R19, R168 ;  /* 0x00000013ada87223 */ /* 0x000fca00000000a8 */
[----:B------:R-:W-:-:S05]  /*2820*/  F2FP.BF16.F32.PACK_AB R168, RZ, R168 ;  /* 0x000000a8ffa8723e */ /* 0x000fca00000010ff */
[----:B------:R4:W-:Y:S01]  /*2830*/  @P2 STG.E.U16 desc[UR36][R8.64+0x12], R168 ;  /* 0x000012a808002986 */ /* 0x0009e2000c101524 */
[----:B------:R-:W-:Y:S05]  /*2840*/  @!P3 BRA `(.L_x_39) ;  /* 0x000000000004b947 */ /* 0x000fea0003800000 */
[----:B------:R0:W5:Y:S02]  /*2850*/  LDG.E.LTC128B.U16 R224, desc[UR36][R220.64+0x10] ;  /* 0x00001024dce07981 */ /* 0x000164000c1e1520 */
.L_x_39:
[----:B------:R-:W-:Y:S05]  /*2860*/  BSYNC B1 ;  /* 0x0000000000017941 */ /* 0x000fea0003800000 */
.L_x_38:
[----:B-----5:R-:W-:Y:S01]  /*2870*/  IMAD.U32 R169, R224, 0x10000, RZ ;  /* 0x00010000e0a97824 */ /* 0x020fe200078e00ff */
[----:B------:R-:W-:Y:S01]  /*2880*/  ISETP.GT.AND P2, PT, R0, 0x9, P1 ;  /* 0x000000090000780c */ /* 0x000fe20000f44270 */
[----:B----4-:R-:W-:Y:S01]  /*2890*/  @P3 IMAD.MOV.U32 R168, RZ, RZ, R222 ;  /* 0x000000ffffa83224 */ /* 0x010fe200078e00de */
[----:B------:R-:W-:Y:S01]  /*28a0*/  BSSY B1, `(.L_x_40) ;  /* 0x0000009000017945 */ /* 0x000fe20003800000 */
[----:B------:R-:W-:-:S04]  /*28b0*/  FMUL R169, R169, R22 ;  /* 0x00000016a9a97220 */ /* 0x000fc80000400000 */
[----:B------:R-:W-:-:S05]  /*28c0*/  FFMA R169, R174, R19, R169 ;  /* 0x00000013aea97223 */ /* 0x000fca00000000a9 */
[----:B------:R-:W-:-:S04]  /*28d0*/  F2FP.BF16.F32.PACK_AB R169, RZ, R169 ;  /* 0x000000a9ffa9723e */ /* 0x000fc800000010ff */
[----:B------:R-:W-:Y:S01]  /*28e0*/  PRMT R170, R169, 0x7610, R170 ;  /* 0x00007610a9aa7816 */ /* 0x000fe200000000aa */
[----:B------:R-:W-:-:S05]  /*28f0*/  @P3 IMAD.MOV.U32 R169, RZ, RZ, R223 ;  /* 0x000000ffffa93224 */ /* 0x000fca00078e00df */
[----:B------:R4:W-:Y:S01]  /*2900*/  @P3 STG.E.U16 desc[UR36][R168.64+0x10], R170 ;  /* 0x000010aaa8003986 */ /* 0x0009e2000c101524 */
[----:B------:R-:W-:Y:S05]  /*2910*/  @!P2 BRA `(.L_x_41) ;  /* 0x000000000004a947 */ /* 0x000fea0003800000 */
[----:B------:R0:W5:Y:S02]  /*2920*/  LDG.E.LTC128B.U16 R224, desc[UR36][R220.64+0x12] ;  /* 0x00001224dce07981 */ /* 0x000164000c1e1520 */
.L_x_41:
[----:B------:R-:W-:Y:S05]  /*2930*/  BSYNC B1 ;  /* 0x0000000000017941 */ /* 0x000fea0003800000 */
.L_x_40:
[----:B----45:R-:W-:Y:S01]  /*2940*/  IMAD.U32 R169, R224, 0x10000, RZ ;  /* 0x00010000e0a97824 */ /* 0x030fe200078e00ff */
[----:B------:R-:W-:Y:S01]  /*2950*/  ISETP.GT.AND P3, PT, R0, 0x10, P0 ;  /* 0x000000100000780c */ /* 0x000fe20000764270 */
[----:B------:R-:W-:Y:S02]  /*2960*/  BSSY B1, `(.L_x_42) ;  /* 0x000000a000017945 */ /* 0x000fe40003800000 */
[----:B------:R-:W-:Y:S01]  /*2970*/  FMUL R168, R169, R22 ;  /* 0x00000016a9a87220 */ /* 0x000fe20000400000 */
[----:B------:R-:W-:-:S03]  /*2980*/  @P2 IMAD.MOV.U32 R169, RZ, RZ, R223 ;  /* 0x000000ffffa92224 */ /* 0x000fc600078e00df */
[----:B------:R-:W-:-:S05]  /*2990*/  FFMA R168, R175, R19, R168 ;  /* 0x00000013afa87223 */ /* 0x000fca00000000a8 */
[----:B------:R-:W-:-:S04]  /*29a0*/  F2FP.BF16.F32.PACK_AB R168, RZ, R168 ;  /* 0x000000a8ffa8723e */ /* 0x000fc800000010ff */
[----:B------:R-:W-:Y:S01]  /*29b0*/  PRMT R170, R168, 0x7610, R170 ;  /* 0x00007610a8aa7816 */ /* 0x000fe200000000aa */
[----:B------:R-:W-:-:S05]  /*29c0*/  @P2 IMAD.MOV.U32 R168, RZ, RZ, R222 ;  /* 0x000000ffffa82224 */ /* 0x000fca00078e00de */
[----:B------:R4:W-:Y:S01]  /*29d0*/  @P2 STG.E.U16 desc[UR36][R168.64+0x12], R170 ;  /* 0x000012aaa8002986 */ /* 0x0009e2000c101524 */
[----:B------:R-:W-:Y:S05]  /*29e0*/  @!P3 BRA `(.L_x_43) ;  /* 0x000000000004b947 */ /* 0x000fea0003800000 */
[----:B------:R0:W5:Y:S02]  /*29f0*/  LDG.E.LTC128B.U16 R224, desc[UR36][R4.64+0x20] ;  /* 0x0000202404e07981 */ /* 0x000164000c1e1520 */
.L_x_43:
[----:B------:R-:W-:Y:S05]  /*2a00*/  BSYNC B1 ;  /* 0x0000000000017941 */ /* 0x000fea0003800000 */
.L_x_42:
[----:B----45:R-:W-:Y:S01]  /*2a10*/  SHF.L.U32 R169, R224, 0x10, RZ ;  /* 0x00000010e0a97819 */ /* 0x030fe200000006ff */
[----:B------:R-:W-:Y:S01]  /*2a20*/  BSSY B1, `(.L_x_44) ;  /* 0x0000008000017945 */ /* 0x000fe20003800000 */
[----:B------:R-:W-:-:S03]  /*2a30*/  ISETP.GT.AND P2, PT, R0, 0x11, P0 ;  /* 0x000000110000780c */ /* 0x000fc60000744270 */
[----:B------:R-:W-:-:S04]  /*2a40*/  FMUL R169, R169, R22 ;  /* 0x00000016a9a97220 */ /* 0x000fc80000400000 */
[----:B------:R-:W-:-:S05]  /*2a50*/  FFMA R169, R176, R19, R169 ;  /* 0x00000013b0a97223 */ /* 0x000fca00000000a9 */
[----:B------:R-:W-:-:S05]  /*2a60*/  F2FP.BF16.F32.PACK_AB R169, RZ, R169 ;  /* 0x000000a9ffa9723e */ /* 0x000fca00000010ff */
[----:B------:R4:W-:Y:S01]  /*2a70*/  @P3 STG.E.U16 desc[UR36][R8.64+0x20], R169 ;  /* 0x000020a908003986 */ /* 0x0009e2000c101524 */
[----:B------:R-:W-:Y:S05]  /*2a80*/  @!P2 BRA `(.L_x_45) ;  /* 0x000000000004a947 */ /* 0x000fea0003800000 */
[----:B------:R0:W5:Y:S02]  /*2a90*/  LDG.E.LTC128B.U16 R224, desc[UR36][R4.64+0x22] ;  /* 0x0000222404e07981 */ /* 0x000164000c1e1520 */
.L_x_45:
[----:B------:R-:W-:Y:S05]  /*2aa0*/  BSYNC B1 ;  /* 0x0000000000017941 */ /* 0x000fea0003800000 */
.L_x_44:
[----:B----45:R-:W-:Y:S01]  /*2ab0*/  IMAD.U32 R169, R224, 0x10000, RZ ;  /* 0x00010000e0a97824 */ /* 0x030fe200078e00ff */
        /* <DEDUP_REMOVED lines=8> */
.L_x_47:
[----:B------:R-:W-:Y:S05]  /*2b40*/  BSYNC B1 ;  /* 0x0000000000017941 */ /* 0x000fea0003800000 */
.L_x_46:
        /* <DEDUP_REMOVED lines=12> */
.L_x_49:
[----:B------:R-:W-:Y:S05]  /*2c10*/  BSYNC B1 ;  /* 0x0000000000017941 */ /* 0x000fea0003800000 */
.L_x_48:
        /* <DEDUP_REMOVED lines=12> */
.L_x_51:
[----:B------:R-:W-:Y:S05]  /*2ce0*/  BSYNC B1 ;  /* 0x0000000000017941 */ /* 0x000fea0003800000 */
.L_x_50:
        /* <DEDUP_REMOVED lines=9> */
.L_x_53:
[----:B------:R-:W-:Y:S05]  /*2d80*/  BSYNC B1 ;  /* 0x0000000000017941 */ /* 0x000fea0003800000 */
.L_x_52:
        /* <DEDUP_REMOVED lines=9> */
.L_x_55:
[----:B------:R-:W-:Y:S05]  /*2e20*/  BSYNC B1 ;  /* 0x0000000000017941 */ /* 0x000fea0003800000 */
.L_x_54:
[----:B-----5:R-:W-:Y:S01]  /*2e30*/  SHF.L.U32 R169, R224, 0x10, RZ ;  /* 0x00000010e0a97819 */ /* 0x020fe200000006ff */
[----:B----4-:R-:W-:Y:S01]  /*2e40*/  @P3 IMAD.MOV.U32 R168, RZ, RZ, R222 ;  /* 0x000000ffffa83224 */ /* 0x010fe200078e00de */
[----:B------:R-:W-:Y:S01]  /*2e50*/  ISETP.GT.AND P2, PT, R0, 0x19, P1 ;  /* 0x000000190000780c */ /* 0x000fe20000f44270 */
[----:B------:R-:W-:Y:S02]  /*2e60*/  BSSY B1, `(.L_x_56) ;  /* 0x0000009000017945 */ /* 0x000fe40003800000 */
        /* <DEDUP_REMOVED lines=8> */
.L_x_57:
[----:B------:R-:W-:Y:S05]  /*2ef0*/  BSYNC B1 ;  /* 0x0000000000017941 */ /* 0x000fea0003800000 */
.L_x_56:
        /* <DEDUP_REMOVED lines=12> */
.L_x_59:
[----:B------:R-:W-:Y:S05]  /*2fc0*/  BSYNC B1 ;  /* 0x0000000000017941 */ /* 0x000fea0003800000 */
.L_x_58:
        /* <DEDUP_REMOVED lines=9> */
.L_x_61:
[----:B------:R-:W-:Y:S05]  /*3060*/  BSYNC B1 ;  /* 0x0000000000017941 */ /* 0x000fea0003800000 */
.L_x_60:
        /* <DEDUP_REMOVED lines=9> */
.L_x_63:
[----:B------:R-:W-:Y:S05]  /*3100*/  BSYNC B1 ;  /* 0x0000000000017941 */ /* 0x000fea0003800000 */
.L_x_62:
[----:B-----5:R-:W-:Y:S01]  /*3110*/  IMAD.U32 R169, R224, 0x10000, RZ ;  /* 0x00010000e0a97824 */ /* 0x020fe200078e00ff */
[----:B------:R-:W-:Y:S01]  /*3120*/  ISETP.GT.AND P2, PT, R0, 0x21, P1 ;  /* 0x000000210000780c */ /* 0x000fe20000f44270 */
[----:B----4-:R-:W-:Y:S01]  /*3130*/  @P3 IMAD.MOV.U32 R168, RZ, RZ, R222 ;  /* 0x000000ffffa83224 */ /* 0x010fe200078e00de */
[----:B------:R-:W-:Y:S01]  /*3140*/  BSSY B1, `(.L_x_64) ;  /* 0x0000009000017945 */ /* 0x000fe20003800000 */
[----:B------:R-:W-:-:S04]  /*3150*/  FMUL R169, R169, R22 ;  /* 0x00000016a9a97220 */ /* 0x000fc80000400000 */
[----:B------:R-:W-:-:S05]  /*3160*/  FFMA R169, R186, R19, R169 ;  /* 0x00000013baa97223 */ /* 0x000fca00000000a9 */
[----:B------:R-:W-:-:S04]  /*3170*/  F2FP.BF16.F32.PACK_AB R169, RZ, R169 ;  /* 0x000000a9ffa9723e */ /* 0x000fc800000010ff */
[----:B------:R-:W-:Y:S02]  /*3180*/  PRMT R170, R169, 0x7610, R170 ;  /* 0x00007610a9aa7816 */ /* 0x000fe400000000aa */
[----:B------:R-:W-:-:S05]  /*3190*/  @P3 MOV R169, R223 ;  /* 0x000000df00a93202 */ /* 0x000fca0000000f00 */
[----:B------:R4:W-:Y:S01]  /*31a0*/  @P3 STG.E.U16 desc[UR36][R168.64+0x40], R170 ;  /* 0x000040aaa8003986 */ /* 0x0009e2000c101524 */
[----:B------:R-:W-:Y:S05]  /*31b0*/  @!P2 BRA `(.L_x_65) ;  /* 0x000000000004a947 */ /* 0x000fea0003800000 */
[----:B------:R0:W5:Y:S02]  /*31c0*/  LDG.E.LTC128B.U16 R224, desc[UR36][R220.64+0x42] ;  /* 0x00004224dce07981 */ /* 0x000164000c1e1520 */
.L_x_65:
[----:B------:R-:W-:Y:S05]  /*31d0*/  BSYNC B1 ;  /* 0x0000000000017941 */ /* 0x000fea0003800000 */
.L_x_64:
        /* <DEDUP_REMOVED lines=12> */
.L_x_67:
[----:B------:R-:W-:Y:S05]  /*32a0*/  BSYNC B1 ;  /* 0x0000000000017941 */ /* 0x000fea0003800000 */
.L_x_66:
        /* <DEDUP_REMOVED lines=9> */
.L_x_69:
[----:B------:R-:W-:Y:S05]  /*3340*/  BSYNC B1 ;  /* 0x0000000000017941 */ /* 0x000fea0003800000 */
.L_x_68:
        /* <DEDUP_REMOVED lines=9> */
.L_x_71:
[----:B------:R-:W-:Y:S05]  /*33e0*/  BSYNC B1 ;  /* 0x0000000000017941 */ /* 0x000fea0003800000 */
.L_x_70:
        /* <DEDUP_REMOVED lines=12> */
.L_x_73:
[----:B------:R-:W-:Y:S05]  /*34b0*/  BSYNC B1 ;  /* 0x0000000000017941 */ /* 0x000fea0003800000 */
.L_x_72:
[----:B----45:R-:W-:Y:S01]  /*34c0*/  IMAD.U32 R169, R224, 0x10000, RZ ;  /* 0x00010000e0a97824 */ /* 0x030fe200078e00ff */
[----:B------:R-:W-:Y:S01]  /*34d0*/  ISETP.GT.AND P3, PT, R0, 0x30, P0 ;  /* 0x000000300000780c */ /* 0x000fe20000764270 */
[----:B------:R-:W-:Y:S02]  /*34e0*/  BSSY B1, `(.L_x_74) ;  /* 0x000000a000017945 */ /* 0x000fe40003800000 */
[----:B------:R-:W-:Y:S01]  /*34f0*/  FMUL R168, R169, R22 ;  /* 0x00000016a9a87220 */ /* 0x000fe20000400000 */
[----:B------:R-:W-:-:S03]  /*3500*/  @P2 IMAD.MOV.U32 R169, RZ, RZ, R223 ;  /* 0x000000ffffa92224 */ /* 0x000fc600078e00df */
[----:B------:R-:W-:-:S05]  /*3510*/  FFMA R168, R191, R19, R168 ;  /* 0x00000013bfa87223 */ /* 0x000fca00000000a8 */
[----:B------:R-:W-:-:S04]  /*3520*/  F2FP.BF16.F32.PACK_AB R168, RZ, R168 ;  /* 0x000000a8ffa8723e */ /* 0x000fc800000010ff */
[----:B------:R-:W-:Y:S02]  /*3530*/  PRMT R170, R168, 0x7610, R170 ;  /* 0x00007610a8aa7816 */ /* 0x000fe400000000aa */
[----:B------:R-:W-:-:S05]  /*3540*/  @P2 MOV R168, R222 ;  /* 0x000000de00a82202 */ /* 0x000fca0000000f00 */
[----:B------:R4:W-:Y:S01]  /*3550*/  @P2 STG.E.U16 desc[UR36][R168.64+0x52], R170 ;  /* 0x000052aaa8002986 */ /* 0x0009e2000c101524 */
[----:B------:R-:W-:Y:S05]  /*3560*/  @!P3 BRA `(.L_x_75) ;  /* 0x000000000004b947 */ /* 0x000fea0003800000 */
[----:B------:R0:W5:Y:S02]  /*3570*/  LDG.E.LTC128B.U16 R224, desc[UR36][R4.64+0x60] ;  /* 0x0000602404e07981 */ /* 0x000164000c1e1520 */
.L_x_75:
[----:B------:R-:W-:Y:S05]  /*3580*/  BSYNC B1 ;  /* 0x0000000000017941 */ /* 0x000fea0003800000 */
.L_x_74:
        /* <DEDUP_REMOVED lines=9> */
.L_x_77:
[----:B------:R-:W-:Y:S05]  /*3620*/  BSYNC B1 ;  /* 0x0000000000017941 */ /* 0x000fea0003800000 */
.L_x_76:
        /* <DEDUP_REMOVED lines=9> */
.L_x_79:
[----:B------:R-:W-:Y:S05]  /*36c0*/  BSYNC B1 ;  /* 0x0000000000017941 */ /* 0x000fea0003800000 */
.L_x_78:
        /* <DEDUP_REMOVED lines=12> */
.L_x_81:
[----:B------:R-:W-:Y:S05]  /*3790*/  BSYNC B1 ;  /* 0x0000000000017941 */ /* 0x000fea0003800000 */
.L_x_80:
        /* <DEDUP_REMOVED lines=12> */
.L_x_83:
[----:B------:R-:W-:Y:S05]  /*3860*/  BSYNC B1 ;  /* 0x0000000000017941 */ /* 0x000fea0003800000 */
.L_x_82:
        /* <DEDUP_REMOVED lines=9> */
.L_x_85:
[----:B------:R-:W-:Y:S05]  /*3900*/  BSYNC B1 ;  /* 0x0000000000017941 */ /* 0x000fea0003800000 */
.L_x_84:
        /* <DEDUP_REMOVED lines=9> */
.L_x_87:
[----:B------:R-:W-:Y:S05]  /*39a0*/  BSYNC B1 ;  /* 0x0000000000017941 */ /* 0x000fea0003800000 */
.L_x_86:
        /* <DEDUP_REMOVED lines=12> */
.L_x_89:
[----:B------:R-:W-:Y:S05]  /*3a70*/  BSYNC B1 ;  /* 0x0000000000017941 */ /* 0x000fea0003800000 */
.L_x_88:
        /* <DEDUP_REMOVED lines=12> */
.L_x_91:
[----:B------:R-:W-:Y:S05]  /*3b40*/  BSYNC B1 ;  /* 0x0000000000017941 */ /* 0x000fea0003800000 */
.L_x_90:
        /* <DEDUP_REMOVED lines=9> */
.L_x_93:
[----:B------:R-:W-:Y:S05]  /*3be0*/  BSYNC B1 ;  /* 0x0000000000017941 */ /* 0x000fea0003800000 */
.L_x_92:
        /* <DEDUP_REMOVED lines=9> */
.L_x_95:
[----:B------:R-:W-:Y:S05]  /*3c80*/  BSYNC B1 ;  /* 0x0000000000017941 */ /* 0x000fea0003800000 */
.L_x_94:
        /* <DEDUP_REMOVED lines=12> */
.L_x_97:
[----:B------:R-:W-:Y:S05]  /*3d50*/  BSYNC B1 ;  /* 0x0000000000017941 */ /* 0x000fea0003800000 */
.L_x_96:
        /* <DEDUP_REMOVED lines=12> */
.L_x_99:
[----:B------:R-:W-:Y:S05]  /*3e20*/  BSYNC B1 ;  /* 0x0000000000017941 */ /* 0x000fea0003800000 */
.L_x_98:
        /* <DEDUP_REMOVED lines=9> */
.L_x_101:
[----:B------:R-:W-:Y:S05]  /*3ec0*/  BSYNC B1 ;  /* 0x0000000000017941 */ /* 0x000fea0003800000 */
.L_x_100:
        /* <DEDUP_REMOVED lines=9> */
.L_x_103:
[----:B------:R-:W-:Y:S05]  /*3f60*/  BSYNC B1 ;  /* 0x0000000000017941 */ /* 0x000fea0003800000 */
.L_x_102:
        /* <DEDUP_REMOVED lines=12> */
.L_x_105:
[----:B------:R-:W-:Y:S05]  /*4030*/  BSYNC B1 ;  /* 0x0000000000017941 */ /* 0x000fea0003800000 */
.L_x_104:
        /* <DEDUP_REMOVED lines=12> */
.L_x_107:
[----:B------:R-:W-:Y:S05]  /*4100*/  BSYNC B1 ;  /* 0x0000000000017941 */ /* 0x000fea0003800000 */
.L_x_106:
        /* <DEDUP_REMOVED lines=9> */
.L_x_109:
[----:B------:R-:W-:Y:S05]  /*41a0*/  BSYNC B1 ;  /* 0x0000000000017941 */ /* 0x000fea0003800000 */
.L_x_108:
        /* <DEDUP_REMOVED lines=9> */
.L_x_111:
[----:B------:R-:W-:Y:S05]  /*4240*/  BSYNC B1 ;  /* 0x0000000000017941 */ /* 0x000fea0003800000 */
.L_x_110:
        /* <DEDUP_REMOVED lines=12> */
.L_x_113:
[----:B------:R-:W-:Y:S05]  /*4310*/  BSYNC B1 ;  /* 0x0000000000017941 */ /* 0x000fea0003800000 */
.L_x_112:
        /* <DEDUP_REMOVED lines=12> */
.L_x_115:
[----:B------:R-:W-:Y:S05]  /*43e0*/  BSYNC B1 ;  /* 0x0000000000017941 */ /* 0x000fea0003800000 */
.L_x_114:
        /* <DEDUP_REMOVED lines=9> */
.L_x_117:
[----:B------:R-:W-:Y:S05]  /*4480*/  BSYNC B1 ;  /* 0x0000000000017941 */ /* 0x000fea0003800000 */
.L_x_116:
[----:B01-3-5:R-:W-:Y:S01]  /*4490*/  IMAD.U32 R5, R224, 0x10000, RZ ;  /* 0x00010000e0057824 */ /* 0x02bfe200078e00ff */
        /* <DEDUP_REMOVED lines=11> */
.L_x_119:
[----:B------:R-:W-:Y:S05]  /*4550*/  BSYNC B1 ;  /* 0x0000000000017941 */ /* 0x000fea0003800000 */
.L_x_118:
[----:B0----5:R-:W-:Y:S01]  /*4560*/  IMAD.U32 R5, R224, 0x10000, RZ ;  /* 0x00010000e0057824 */ /* 0x021fe200078e00ff */
[----:B------:R-:W-:Y:S01]  /*4570*/  ISETP.GT.AND P1, PT, R0, 0x59, P1 ;  /* 0x000000590000780c */ /* 0x000fe20000f24270 */
[----:B------:R-:W-:Y:S01]  /*4580*/  @P2 IMAD.MOV.U32 R4, RZ, RZ, R222 ;  /* 0x000000ffff042224 */ /* 0x000fe200078e00de */
[----:B------:R-:W-:Y:S01]  /*4590*/  IADD3 R175, P0, R23, 0x80, RZ ;  /* 0x0000008017af7810 */ /* 0x000fe20007f1e0ff */
[----:B------:R-:W-:Y:S01]  /*45a0*/  FMUL R5, R5, R22 ;  /* 0x0000001605057220 */ /* 0x000fe20000400000 */
[----:B------:R-:W-:Y:S03]  /*45b0*/  BSSY B1, `(.L_x_120) ;  /* 0x0000009000017945 */ /* 0x000fe60003800000 */
[----:B------:R-:W-:Y:S01]  /*45c0*/  FFMA R5, R214, R19, R5 ;  /* 0x00000013d6057223 */ /* 0x000fe20000000005 */
[----:B----4-:R-:W-:-:S04]  /*45d0*/  IMAD.X R169, RZ, RZ, UR9, P0 ;  /* 0x00000009ffa97e24 */ /* 0x010fc800080e06ff */
[----:B------:R-:W-:-:S04]  /*45e0*/  F2FP.BF16.F32.PACK_AB R5, RZ, R5 ;  /* 0x00000005ff05723e */ /* 0x000fc800000010ff */
[----:B------:R-:W-:Y:S01]  /*45f0*/  PRMT R168, R5, 0x7610, R168 ;  /* 0x0000761005a87816 */ /* 0x000fe200000000a8 */
[----:B------:R-:W-:-:S05]  /*4600*/  @P2 IMAD.MOV.U32 R5, RZ, RZ, R223 ;  /* 0x000000ffff052224 */ /* 0x000fca00078e00df */
[----:B------:R0:W-:Y:S01]  /*4610*/  @P2 STG.E.U16 desc[UR36][R4.64+0xb0], R168 ;  /* 0x0000b0a804002986 */ /* 0x0001e2000c101524 */
[----:B------:R-:W-:Y:S05]  /*4620*/  @!P1 BRA `(.L_x_121) ;  /* 0x0000000000049947 */ /* 0x000fea0003800000 */
[----:B------:R3:W5:Y:S02]  /*4630*/  LDG.E.LTC128B.U16 R224, desc[UR36][R220.64+0xb2] ;  /* 0x0000b224dce07981 */ /* 0x000764000c1e1520 */
.L_x_121:
[----:B------:R-:W-:Y:S05]  /*4640*/  BSYNC B1 ;  /* 0x0000000000017941 */ /* 0x000fea0003800000 */
.L_x_120:
[----:B0----5:R-:W-:Y:S01]  /*4650*/  SHF.L.U32 R5, R224, 0x10, RZ ;  /* 0x00000010e0057819 */ /* 0x021fe200000006ff */
[----:B------:R-:W-:Y:S01]  /*4660*/  IMAD R4, R169, R20, RZ ;  /* 0x00000014a9047224 */ /* 0x000fe200078e02ff */
[----:B------:R-:W-:-:S03]  /*4670*/  ISETP.GT.AND P0, PT, R3, 0x80, PT ;  /* 0x000000800300780c */ /* 0x000fc60003f04270 */
[----:B------:R-:W-:Y:S01]  /*4680*/  FMUL R168, R5, R22 ;  /* 0x0000001605a87220 */ /* 0x000fe20000400000 */
[C---:B------:R-:W-:Y:S01]  /*4690*/  IMAD R177, R175.reuse, R21, R4 ;  /* 0x00000015afb17224 */ /* 0x040fe200078e0204 */
[----:B------:R-:W-:Y:S01]  /*46a0*/  ISETP.GT.AND P4, PT, R0, RZ, P0 ;  /* 0x000000ff0000720c */ /* 0x000fe20000784270 */
[----:B------:R-:W-:-:S04]  /*46b0*/  IMAD.WIDE.U32 R4, R175, R20, R10 ;  /* 0x00000014af047225 */ /* 0x000fc800078e000a */
[----:B------:R-:W-:Y:S01]  /*46c0*/  FFMA R215, R215, R19, R168 ;  /* 0x00000013d7d77223 */ /* 0x000fe200000000a8 */
[----:B------:R-:W-:Y:S01]  /*46d0*/  IMAD.IADD R5, R5, 0x1, R177 ;  /* 0x0000000105057824 */ /* 0x000fe200078e02b1 */
[----:B------:R-:W-:-:S03]  /*46e0*/  LEA R168, P2, R4, R14, 0x1 ;  /* 0x0000000e04a87211 */ /* 0x000fc600078408ff */
[----:B------:R-:W-:Y:S02]  /*46f0*/  F2FP.BF16.F32.PACK_AB R215, RZ, R215 ;  /* 0x000000d7ffd7723e */ /* 0x000fe400000010ff */
[----:B------:R-:W-:-:S03]  /*4700*/  LEA.HI.X R169, R4, R15, R5, 0x1, P2 ;  /* 0x0000000f04a97211 */ /* 0x000fc600010f0c05 */
[----:B------:R0:W-:Y:S04]  /*4710*/  @P1 STG.E.U16 desc[UR36][R222.64+0xb2], R215 ;  /* 0x0000b2d7de001986 */ /* 0x0001e8000c101524 */
[----:B------:R-:W4:Y:S01]  /*4720*/  @P4 LDG.E.LTC128B.U16 R224, desc[UR36][R168.64] ;  /* 0x00000024a8e04981 */ /* 0x000f22000c1e1520 */
[----:B------:R-:W-:Y:S01]  /*4730*/  IMAD.U32 R179, RZ, RZ, UR6 ;  /* 0x00000006ffb37e24 */ /* 0x000fe2000f8e00ff */
[----:B------:R-:W-:Y:S01]  /*4740*/  USHF.L.U64.HI UR4, UR6, 0x8, UR7 ;  /* 0x0000000806047899 */ /* 0x000fe20008010207 */
[----:B------:R-:W-:Y:S01]  /*4750*/  IMAD.WIDE.U32 R4, R175, R20, R218 ;  /* 0x00000014af047225 */ /* 0x000fe200078e00da */
[----:B------:R-:W-:Y:S01]  /*4760*/  ISETP.GT.AND P2, PT, R0, 0x1, P0 ;  /* 0x000000010000780c */ /* 0x000fe20000744270 */
[----:B------:R-:W-:Y:S01]  /*4770*/  BSSY B1, `(.L_x_122) ;  /* 0x000000f000017945 */ /* 0x000fe20003800000 */
[----:B------:R-:W-:Y:S01]  /*4780*/  LEA R170, P1, R179, R8, 0x8 ;  /* 0x00000008b3aa7211 */ /* 0x000fe200078240ff */
[----:B------:R-:W-:-:S02]  /*4790*/  IMAD.IADD R5, R177, 0x1, R5 ;  /* 0x00000001b1057824 */ /* 0x000fc400078e0205 */
[----:B------:R-:W-:-:S04]  /*47a0*/  IMAD.WIDE.U32 R172, R216, UR43, R4 ;  /* 0x0000002bd8ac7c25 */ /* 0x000fc8000f8e0004 */
[----:B------:R-:W-:Y:S01]  /*47b0*/  IMAD.IADD R5, R217, 0x1, R173 ;  /* 0x00000001d9057824 */ /* 0x000fe200078e02ad */
[----:B------:R-:W-:-:S04]  /*47c0*/  LEA R4, P3, R172, R14, 0x1 ;  /* 0x0000000eac047211 */ /* 0x000fc800078608ff */
[----:B------:R-:W-:Y:S01]  /*47d0*/  LEA.HI.X R5, R172, R15, R5, 0x1, P3 ;  /* 0x0000000fac057211 */ /* 0x000fe200018f0c05 */
[----:B----4-:R-:W-:-:S04]  /*47e0*/  IMAD.U32 R171, R224, 0x10000, RZ ;  /* 0x00010000e0ab7824 */ /* 0x010fc800078e00ff */
[----:B------:R-:W-:-:S04]  /*47f0*/  FMUL R171, R171, R22 ;  /* 0x00000016abab7220 */ /* 0x000fc80000400000 */
[----:B------:R-:W-:-:S05]  /*4800*/  FFMA R171, R120, R19, R171 ;  /* 0x0000001378ab7223 */ /* 0x000fca00000000ab */
[----:B------:R-:W-:Y:S02]  /*4810*/  F2FP.BF16.F32.PACK_AB R120, RZ, R171 ;  /* 0x000000abff78723e */ /* 0x000fe400000010ff */
[----:B------:R-:W-:-:S05]  /*4820*/  IADD3.X R171, R9, UR4, RZ, P1, !PT ;  /* 0x0000000409ab7c10 */ /* 0x000fca0008ffe4ff */
[----:B------:R0:W-:Y:S01]  /*4830*/  @P4 STG.E.U16 desc[UR36][R170.64], R120 ;  /* 0x00000078aa004986 */ /* 0x0001e2000c101524 */
[----:B------:R-:W-:Y:S05]  /*4840*/  @!P2 BRA `(.L_x_123) ;  /* 0x000000000004a947 */ /* 0x000fea0003800000 */
[----:B------:R4:W5:Y:S02]  /*4850*/  LDG.E.LTC128B.U16 R224, desc[UR36][R4.64+0x2] ;  /* 0x0000022404e07981 */ /* 0x000964000c1e1520 */
.L_x_123:
[----:B------:R-:W-:Y:S05]  /*4860*/  BSYNC B1 ;  /* 0x0000000000017941 */ /* 0x000fea0003800000 */
.L_x_122:
[----:B-----5:R-:W-:Y:S01]  /*4870*/  IMAD.U32 R169, R224, 0x10000, RZ ;  /* 0x00010000e0a97824 */ /* 0x020fe200078e00ff */
[----:B------:R-:W-:Y:S01]  /*4880*/  ISETP.GT.AND P1, PT, R3, 0x88, PT ;  /* 0x000000880300780c */ /* 0x000fe20003f24270 */
[----:B------:R-:W-:Y:S01]  /*4890*/  IMAD.WIDE.U32 R174, R175, R20, R6 ;  /* 0x00000014afae7225 */ /* 0x000fe200078e0006 */
[----:B------:R-:W-:Y:S03]  /*48a0*/  BSSY B1, `(.L_x_124) ;  /* 0x0000012000017945 */ /* 0x000fe60003800000 */
[----:B0-----:R-:W-:Y:S01]  /*48b0*/  FMUL R120, R169, R22 ;  /* 0x00000016a9787220 */ /* 0x001fe20000400000 */
[----:B------:R-:W-:Y:S01]  /*48c0*/  ISETP.GT.AND P3, PT, R0, RZ, P1 ;  /* 0x000000ff0000720c */ /* 0x000fe20000f64270 */
[----:B------:R-:W-:Y:S02]  /*48d0*/  IMAD.IADD R177, R177, 0x1, R175 ;  /* 0x00000001b1b17824 */ /* 0x000fe400078e02af */
[----:B------:R-:W-:Y:S01]  /*48e0*/  FFMA R120, R121, R19, R120 ;  /* 0x0000001379787223 */ /* 0x000fe20000000078 */
[----:B------:R-:W-:-:S02]  /*48f0*/  IADD3 R121, P4, R12, R174, RZ ;  /* 0x000000ae0c797210 */ /* 0x000fc40007f9e0ff */
[----:B------:R-:W-:Y:S02]  /*4900*/  IADD3 R174, P5, R218, R174, RZ ;  /* 0x000000aedaae7210 */ /* 0x000fe40007fbe0ff */
[----:B------:R-:W-:Y:S01]  /*4910*/  F2FP.BF16.F32.PACK_AB R169, RZ, R120 ;  /* 0x00000078ffa9723e */ /* 0x000fe200000010ff */
[----:B------:R-:W-:Y:S01]  /*4920*/  IMAD.X R120, R177, 0x1, R11, P4 ;  /* 0x00000001b1787824 */ /* 0x000fe200020e060b */
[----:B------:R-:W-:Y:S01]  /*4930*/  LEA R168, P4, R121, R14, 0x1 ;  /* 0x0000000e79a87211 */ /* 0x000fe200078808ff */
[----:B------:R-:W-:Y:S01]  /*4940*/  IMAD.X R175, R219, 0x1, R177, P5 ;  /* 0x00000001dbaf7824 */ /* 0x000fe200028e06b1 */
[----:B------:R-:W-:Y:S02]  /*4950*/  PRMT R172, R169, 0x7610, R172 ;  /* 0x00007610a9ac7816 */ /* 0x000fe400000000ac */
[----:B------:R-:W-:Y:S01]  /*4960*/  LEA.HI.X R169, R121, R15, R120, 0x1, P4 ;  /* 0x0000000f79a97211 */ /* 0x000fe200020f0c78 */
[----:B------:R-:W-:Y:S01]  /*4970*/  IMAD.MOV.U32 R120, RZ, RZ, R170 ;  /* 0x000000ffff787224 */ /* 0x000fe200078e00aa */
[----:B------:R-:W-:-:S05]  /*4980*/  MOV R121, R171 ;  /* 0x000000ab00797202 */ /* 0x000fca0000000f00 */
[----:B------:R0:W-:Y:S01]  /*4990*/  @P2 STG.E.U16 desc[UR36][R120.64+0x2], R172 ;  /* 0x000002ac78002986 */ /* 0x0001e2000c101524 */
[----:B------:R-:W-:Y:S05]  /*49a0*/  @!P3 BRA `(.L_x_125) ;  /* 0x000000000004b947 */ /* 0x000fea0003800000 */
[----:B------:R0:W5:Y:S02]  /*49b0*/  LDG.E.LTC128B.U16 R224, desc[UR36][R168.64] ;  /* 0x00000024a8e07981 */ /* 0x000164000c1e1520 */
.L_x_125:
[----:B------:R-:W-:Y:S05]  /*49c0*/  BSYNC B1 ;  /* 0x0000000000017941 */ /* 0x000fea0003800000 */
.L_x_124:
[----:B0----5:R-:W-:Y:S01]  /*49d0*/  IMAD.U32 R169, R224, 0x10000, RZ ;  /* 0x00010000e0a97824 */ /* 0x021fe200078e00ff */
[----:B------:R-:W-:Y:S01]  /*49e0*/  IADD3 R172, P2, R170, R225, RZ ;  /* 0x000000e1aaac7210 */ /* 0x000fe20007f5e0ff */
[----:B------:R-:W-:Y:S01]  /*49f0*/  IMAD.WIDE.U32 R174, R216, UR43, R174 ;  /* 0x0000002bd8ae7c25 */ /* 0x000fe2000f8e00ae */
[----:B------:R-:W-:Y:S03]  /*4a00*/  BSSY B1, `(.L_x_126) ;  /* 0x000000c000017945 */ /* 0x000fe60003800000 */
[----:B------:R-:W-:Y:S01]  /*4a10*/  FMUL R169, R169, R22 ;  /* 0x00000016a9a97220 */ /* 0x000fe20000400000 */
[----:B------:R-:W-:Y:S01]  /*4a20*/  IMAD.X R173, R171, 0x1, R227, P2 ;  /* 0x00000001abad7824 */ /* 0x000fe200010e06e3 */
[----:B------:R-:W-:Y:S02]  /*4a30*/  LEA R168, P4, R174, R14, 0x1 ;  /* 0x0000000eaea87211 */ /* 0x000fe400078808ff */
[----:B------:R-:W-:Y:S01]  /*4a40*/  FFMA R169, R122, R19, R169 ;  /* 0x000000137aa97223 */ /* 0x000fe200000000a9 */
[----:B------:R-:W-:-:S04]  /*4a50*/  IMAD.IADD R122, R217, 0x1, R175 ;  /* 0x00000001d97a7824 */ /* 0x000fc800078e02af */
[----:B------:R-:W-:Y:S02]  /*4a60*/  F2FP.BF16.F32.PACK_AB R175, RZ, R169 ;  /* 0x000000a9ffaf723e */ /* 0x000fe400000010ff */
[----:B------:R-:W-:Y:S02]  /*4a70*/  LEA.HI.X R169, R174, R15, R122, 0x1, P4 ;  /* 0x0000000faea97211 */ /* 0x000fe400020f0c7a */
[----:B------:R-:W-:Y:S01]  /*4a80*/  ISETP.GT.AND P4, PT, R0, 0x1, P1 ;  /* 0x000000010000780c */ /* 0x000fe20000f84270 */
[----:B------:R0:W-:-:S12]  /*4a90*/  @P3 STG.E.U16 desc[UR36][R172.64], R175 ;  /* 0x000000afac003986 */ /* 0x0001d8000c101524 */
[----:B0-----:R-:W-:Y:S05]  /*4aa0*/  @!P4 BRA `(.L_x_127) ;  /* 0x000000000004c947 */ /* 0x001fea0003800000 */
[----:B------:R0:W5:Y:S02]  /*4ab0*/  LDG.E.LTC128B.U16 R224, desc[UR36][R168.64+0x2] ;  /* 0x00000224a8e07981 */ /* 0x000164000c1e1520 */
.L_x_127:
[----:B------:R-:W-:Y:S05]  /*4ac0*/  BSYNC B1 ;  /* 0x0000000000017941 */ /* 0x000fea0003800000 */
.L_x_126:
[----:B-----5:R-:W-:Y:S01]  /*4ad0*/  IMAD.U32 R175, R224, 0x10000, RZ ;  /* 0x00010000e0af7824 */ /* 0x020fe200078e00ff */
[----:B------:R-:W-:Y:S01]  /*4ae0*/  ISETP.GT.AND P3, PT, R0, 0x8, P0 ;  /* 0x000000080000780c */ /* 0x000fe20000764270 */
[----:B------:R-:W-:Y:S02]  /*4af0*/  BSSY B1, `(.L_x_128) ;  /* 0x0000009000017945 */ /* 0x000fe40003800000 */
[----:B------:R-:W-:-:S04]  /*4b00*/  FMUL R122, R175, R22 ;  /* 0x00000016af7a7220 */ /* 0x000fc80000400000 */
[----:B------:R-:W-:Y:S01]  /*4b10*/  FFMA R123, R123, R19, R122 ;  /* 0x000000137b7b7223 */ /* 0x000fe2000000007a */
[----:B------:R-:W-:-:S04]  /*4b20*/  IADD3 R122, P2, R225, R170, RZ ;  /* 0x000000aae17a7210 */ /* 0x000fc80007f5e0ff */
[----:B------:R-:W-:Y:S01]  /*4b30*/  F2FP.BF16.F32.PACK_AB R174, RZ, R123 ;  /* 0x0000007bffae723e */ /* 0x000fe200000010ff */
[----:B------:R-:W-:-:S05]  /*4b40*/  IMAD.X R123, R227, 0x1, R171, P2 ;  /* 0x00000001e37b7824 */ /* 0x000fca00010e06ab */
[----:B------:R0:W-:Y:S01]  /*4b50*/  @P4 STG.E.U16 desc[UR36][R122.64+0x2], R174 ;  /* 0x000002ae7a004986 */ /* 0x0001e2000c101524 */
[----:B------:R-:W-:Y:S05]  /*4b60*/  @!P3 BRA `(.L_x_129) ;  /* 0x000000000004b947 */ /* 0x000fea0003800000 */
[----:B------:R0:W5:Y:S02]  /*4b70*/  LDG.E.LTC128B.U16 R224, desc[UR36][R4.64+0x10] ;  /* 0x0000102404e07981 */ /* 0x000164000c1e1520 */
.L_x_129:
[----:B------:R-:W-:Y:S05]  /*4b80*/  BSYNC B1 ;  /* 0x0000000000017941 */ /* 0x000fea0003800000 */
.L_x_128:
        /* <DEDUP_REMOVED lines=9> */
.L_x_131:
[----:B------:R-:W-:Y:S05]  /*4c20*/  BSYNC B1 ;  /* 0x0000000000017941 */ /* 0x000fea0003800000 */
.L_x_130:
[----:B0----5:R-:W-:Y:S01]  /*4c30*/  IMAD.U32 R175, R224, 0x10000, RZ ;  /* 0x00010000e0af7824 */ /* 0x021fe200078e00ff */
        /* <DEDUP_REMOVED lines=8> */
.L_x_133:
[----:B------:R-:W-:Y:S05]  /*4cc0*/  BSYNC B1 ;  /* 0x0000000000017941 */ /* 0x000fea0003800000 */
.L_x_132:
[----:B-----5:R-:W-:Y:S01]  /*4cd0*/  IMAD.U32 R125, R224, 0x10000, RZ ;  /* 0x00010000e07d7824 */ /* 0x020fe200078e00ff */
[----:B0-----:R-:W-:Y:S01]  /*4ce0*/  @P3 MOV R124, R172 ;  /* 0x000000ac007c3202 */ /* 0x001fe20000000f00 */
[----:B------:R-:W-:Y:S01]  /*4cf0*/  BSSY B1, `(.L_x_134) ;  /* 0x000000a000017945 */ /* 0x000fe20003800000 */
[----:B------:R-:W-:Y:S01]  /*4d00*/  ISETP.GT.AND P2, PT, R0, 0x9, P1 ;  /* 0x000000090000780c */ /* 0x000fe20000f44270 */
        /* <DEDUP_REMOVED lines=8> */
.L_x_135:
[----:B------:R-:W-:Y:S05]  /*4d90*/  BSYNC B1 ;  /* 0x0000000000017941 */ /* 0x000fea0003800000 */
.L_x_134:
        /* <DEDUP_REMOVED lines=9> */
.L_x_137:
[----:B------:R-:W-:Y:S05]  /*4e30*/  BSYNC B1 ;  /* 0x0000000000017941 */ /* 0x000fea0003800000 */
.L_x_136:
[----:B-----5:R-:W-:Y:S01]  /*4e40*/  IMAD.U32 R125, R224, 0x10000, RZ ;  /* 0x00010000e07d7824 */ /* 0x020fe200078e00ff */
[----:B------:R-:W-:Y:S01]  /*4e50*/  ISETP.GT.AND P2, PT, R0, 0x11, P0 ;  /* 0x000000110000780c */ /* 0x000fe20000744270 */
[----:B0-----:R-:W-:Y:S01]  /*4e60*/  @P3 IMAD.MOV.U32 R124, RZ, RZ, R170 ;  /* 0x000000ffff7c3224 */ /* 0x001fe200078e00aa */
        /* <DEDUP_REMOVED lines=9> */
.L_x_139:
[----:B------:R-:W-:Y:S05]  /*4f00*/  BSYNC B1 ;  /* 0x0000000000017941 */ /* 0x000fea0003800000 */
.L_x_138:
        /* <DEDUP_REMOVED lines=9> */
.L_x_141:
[----:B------:R-:W-:Y:S05]  /*4fa0*/  BSYNC B1 ;  /* 0x0000000000017941 */ /* 0x000fea0003800000 */
.L_x_140:
        /* <DEDUP_REMOVED lines=12> */
.L_x_143:
[----:B------:R-:W-:Y:S05]  /*5070*/  BSYNC B1 ;  /* 0x0000000000017941 */ /* 0x000fea0003800000 */
.L_x_142:
[----:B0----5:R-:W-:Y:S01]  /*5080*/  SHF.L.U32 R125, R224, 0x10, RZ ;  /* 0x00000010e07d7819 */ /* 0x021fe200000006ff */
        /* <DEDUP_REMOVED lines=8> */
.L_x_145:
[----:B------:R-:W-:Y:S05]  /*5110*/  BSYNC B1 ;  /* 0x0000000000017941 */ /* 0x000fea0003800000 */
.L_x_144:
        /* <DEDUP_REMOVED lines=12> */
.L_x_147:
[----:B------:R-:W-:Y:S05]  /*51e0*/  BSYNC B1 ;  /* 0x0000000000017941 */ /* 0x000fea0003800000 */
.L_x_146:
        /* <DEDUP_REMOVED lines=9> */
.L_x_149:
[----:B------:R-:W-:Y:S05]  /*5280*/  BSYNC B1 ;  /* 0x0000000000017941 */ /* 0x000fea0003800000 */
.L_x_148:
        /* <DEDUP_REMOVED lines=12> */
.L_x_151:
[----:B------:R-:W-:Y:S05]  /*5350*/  BSYNC B1 ;  /* 0x0000000000017941 */ /* 0x000fea0003800000 */
.L_x_150:
        /* <DEDUP_REMOVED lines=9> */
.L_x_153:
[----:B------:R-:W-:Y:S05]  /*53f0*/  BSYNC B1 ;  /* 0x0000000000017941 */ /* 0x000fea0003800000 */
.L_x_152:
        /* <DEDUP_REMOVED lines=12> */
.L_x_155:
[----:B------:R-:W-:Y:S05]  /*54c0*/  BSYNC B1 ;  /* 0x0000000000017941 */ /* 0x000fea0003800000 */
.L_x_154:
        /* <DEDUP_REMOVED lines=9> */
.L_x_157:
[----:B------:R-:W-:Y:S05]  /*5560*/  BSYNC B1 ;  /* 0x0000000000017941 */ /* 0x000fea0003800000 */
.L_x_156:
        /* <DEDUP_REMOVED lines=12> */
.L_x_159:
[----:B------:R-:W-:Y:S05]  /*5630*/  BSYNC B1 ;  /* 0x0000000000017941 */ /* 0x000fea0003800000 */
.L_x_158:
        /* <DEDUP_REMOVED lines=9> */
.L_x_161:
[----:B------:R-:W-:Y:S05]  /*56d0*/  BSYNC B1 ;  /* 0x0000000000017941 */ /* 0x000fea0003800000 */
.L_x_160:
        /* <DEDUP_REMOVED lines=12> */
.L_x_163:
[----:B------:R-:W-:Y:S05]  /*57a0*/  BSYNC B1 ;  /* 0x0000000000017941 */ /* 0x000fea0003800000 */
.L_x_162:
        /* <DEDUP_REMOVED lines=9> */
.L_x_165:
[----:B------:R-:W-:Y:S05]  /*5840*/  BSYNC B1 ;  /* 0x0000000000017941 */ /* 0x000fea0003800000 */
.L_x_164:
        /* <DEDUP_REMOVED lines=12> */
.L_x_167:
[----:B------:R-:W-:Y:S05]  /*5910*/  BSYNC B1 ;  /* 0x0000000000017941 */ /* 0x000fea0003800000 */
.L_x_166:
        /* <DEDUP_REMOVED lines=9> */
.L_x_169:
[----:B------:R-:W-:Y:S05]  /*59b0*/  BSYNC B1 ;  /* 0x0000000000017941 */ /* 0x000fea0003800000 */
.L_x_168:
        /* <DEDUP_REMOVED lines=12> */
.L_x_171:
[----:B------:R-:W-:Y:S05]  /*5a80*/  BSYNC B1 ;  /* 0x0000000000017941 */ /* 0x000fea0003800000 */
.L_x_170:
        /* <DEDUP_REMOVED lines=9> */
.L_x_173:
[----:B------:R-:W-:Y:S05]  /*5b20*/  BSYNC B1 ;  /* 0x0000000000017941 */ /* 0x000fea0003800000 */
.L_x_172:
        /* <DEDUP_REMOVED lines=12> */
.L_x_175:
[----:B------:R-:W-:Y:S05]  /*5bf0*/  BSYNC B1 ;  /* 0x0000000000017941 */ /* 0x000fea0003800000 */
.L_x_174:
        /* <DEDUP_REMOVED lines=9> */
.L_x_177:
[----:B------:R-:W-:Y:S05]  /*5c90*/  BSYNC B1 ;  /* 0x0000000000017941 */ /* 0x000fea0003800000 */
.L_x_176:
        /* <DEDUP_REMOVED lines=12> */
.L_x_179:
[----:B------:R-:W-:Y:S05]  /*5d60*/  BSYNC B1 ;  /* 0x0000000000017941 */ /* 0x000fea0003800000 */
.L_x_178:
        /* <DEDUP_REMOVED lines=9> */
.L_x_181:
[----:B------:R-:W-:Y:S05]  /*5e00*/  BSYNC B1 ;  /* 0x0000000000017941 */ /* 0x000fea0003800000 */
.L_x_180:
        /* <DEDUP_REMOVED lines=12> */
.L_x_183:
[----:B------:R-:W-:Y:S05]  /*5ed0*/  BSYNC B1 ;  /* 0x0000000000017941 */ /* 0x000fea0003800000 */
.L_x_182:
        /* <DEDUP_REMOVED lines=9> */
.L_x_185:
[----:B------:R-:W-:Y:S05]  /*5f70*/  BSYNC B1 ;  /* 0x0000000000017941 */ /* 0x000fea0003800000 */
.L_x_184:
        /* <DEDUP_REMOVED lines=12> */
.L_x_187:
[----:B------:R-:W-:Y:S05]  /*6040*/  BSYNC B1 ;  /* 0x0000000000017941 */ /* 0x000fea0003800000 */
.L_x_186:
        /* <DEDUP_REMOVED lines=9> */
.L_x_189:
[----:B------:R-:W-:Y:S05]  /*60e0*/  BSYNC B1 ;  /* 0x0000000000017941 */ /* 0x000fea0003800000 */
.L_x_188:
        /* <DEDUP_REMOVED lines=12> */
.L_x_191:
[----:B------:R-:W-:Y:S05]  /*61b0*/  BSYNC B1 ;  /* 0x0000000000017941 */ /* 0x000fea0003800000 */
.L_x_190:
        /* <DEDUP_REMOVED lines=9> */
.L_x_193:
[----:B------:R-:W-:Y:S05]  /*6250*/  BSYNC B1 ;  /* 0x0000000000017941 */ /* 0x000fea0003800000 */
.L_x_192:
        /* <DEDUP_REMOVED lines=12> */
.L_x_195:
[----:B------:R-:W-:Y:S05]  /*6320*/  BSYNC B1 ;  /* 0x0000000000017941 */ /* 0x000fea0003800000 */
.L_x_194:
        /* <DEDUP_REMOVED lines=9> */
.L_x_197:
[----:B------:R-:W-:Y:S05]  /*63c0*/  BSYNC B1 ;  /* 0x0000000000017941 */ /* 0x000fea0003800000 */
.L_x_196:
        /* <DEDUP_REMOVED lines=12> */
.L_x_199:
[----:B------:R-:W-:Y:S05]  /*6490*/  BSYNC B1 ;  /* 0x0000000000017941 */ /* 0x000fea0003800000 */
.L_x_198:
        /* <DEDUP_REMOVED lines=9> */
.L_x_201:
[----:B------:R-:W-:Y:S05]  /*6530*/  BSYNC B1 ;  /* 0x0000000000017941 */ /* 0x000fea0003800000 */
.L_x_200:
        /* <DEDUP_REMOVED lines=12> */
.L_x_203:
[----:B------:R-:W-:Y:S05]  /*6600*/  BSYNC B1 ;  /* 0x0000000000017941 */ /* 0x000fea0003800000 */
.L_x_202:
        /* <DEDUP_REMOVED lines=9> */
.L_x_205:
[----:B------:R-:W-:Y:S05]  /*66a0*/  BSYNC B1 ;  /* 0x0000000000017941 */ /* 0x000fea0003800000 */
.L_x_204:
        /* <DEDUP_REMOVED lines=12> */
.L_x_207:
[----:B------:R-:W-:Y:S05]  /*6770*/  BSYNC B1 ;  /* 0x0000000000017941 */ /* 0x000fea0003800000 */
.L_x_206:
        /* <DEDUP_REMOVED lines=9> */
.L_x_209:
[----:B------:R-:W-:Y:S05]  /*6810*/  BSYNC B1 ;  /* 0x0000000000017941 */ /* 0x000fea0003800000 */
.L_x_208:
        /* <DEDUP_REMOVED lines=9> */
.L_x_211:
[----:B------:R-:W-:Y:S05]  /*68b0*/  BSYNC B1 ;  /* 0x0000000000017941 */ /* 0x000fea0003800000 */
.L_x_210:
[----:B0---45:R-:W-:Y:S01]  /*68c0*/  IMAD.U32 R5, R224, 0x10000, RZ ;  /* 0x00010000e0057824 */ /* 0x031fe200078e00ff */
        /* <DEDUP_REMOVED lines=8> */
.L_x_213:
[----:B------:R-:W-:Y:S05]  /*6950*/  BSYNC B1 ;  /* 0x0000000000017941 */ /* 0x000fea0003800000 */
.L_x_212:
[----:B-----5:R-:W-:Y:S01]  /*6960*/  IMAD.U32 R5, R224, 0x10000, RZ ;  /* 0x00010000e0057824 */ /* 0x020fe200078e00ff */
[----:B------:R-:W-:Y:S01]  /*6970*/  ISETP.GT.AND P1, PT, R0, 0x59, P1 ;  /* 0x000000590000780c */ /* 0x000fe20000f24270 */
[----:B------:R-:W-:Y:S01]  /*6980*/  BSSY B1, `(.L_x_214) ;  /* 0x0000009000017945 */ /* 0x000fe20003800000 */
[----:B------:R-:W-:Y:S01]  /*6990*/  IADD3 R131, P0, R23, 0x100, RZ ;  /* 0x0000010017837810 */ /* 0x000fe20007f1e0ff */
[----:B------:R-:W-:-:S04]  /*69a0*/  FMUL R5, R5, R22 ;  /* 0x0000001605057220 */ /* 0x000fc80000400000 */
[----:B------:R-:W-:Y:S01]  /*69b0*/  FFMA R5, R166, R19, R5 ;  /* 0x00000013a6057223 */ /* 0x000fe20000000005 */
[----:B0-----:R-:W-:-:S04]  /*69c0*/  IMAD.X R121, RZ, RZ, UR9, P0 ;  /* 0x00000009ff797e24 */ /* 0x001fc800080e06ff */
[----:B------:R-:W-:-:S05]  /*69d0*/  F2FP.BF16.F32.PACK_AB R5, RZ, R5 ;  /* 0x00000005ff05723e */ /* 0x000fca00000010ff */
[----:B------:R0:W-:Y:S01]  /*69e0*/  @P2 STG.E.U16 desc[UR36][R172.64+0xb0], R5 ;  /* 0x0000b005ac002986 */ /* 0x0001e2000c101524 */
[----:B------:R-:W-:Y:S05]  /*69f0*/  @!P1 BRA `(.L_x_215) ;  /* 0x0000000000049947 */ /* 0x000fea0003800000 */
[----:B------:R0:W5:Y:S02]  /*6a00*/  LDG.E.LTC128B.U16 R224, desc[UR36][R168.64+0xb2] ;  /* 0x0000b224a8e07981 */ /* 0x000164000c1e1520 */
.L_x_215:
[----:B------:R-:W-:Y:S05]  /*6a10*/  BSYNC B1 ;  /* 0x0000000000017941 */ /* 0x000fea0003800000 */
.L_x_214:
[----:B0----5:R-:W-:Y:S01]  /*6a20*/  IMAD.U32 R5, R224, 0x10000, RZ ;  /* 0x00010000e0057824 */ /* 0x021fe200078e00ff */
[----:B------:R-:W-:Y:S01]  /*6a30*/  ISETP.GT.AND P0, PT, R3, 0x100, PT ;  /* 0x000001000300780c */ /* 0x000fe20003f04270 */
[----:B------:R-:W-:Y:S02]  /*6a40*/  IMAD R4, R121, R20, RZ ;  /* 0x0000001479047224 */ /* 0x000fe400078e02ff */
[----:B------:R-:W-:Y:S01]  /*6a50*/  FMUL R120, R5, R22 ;  /* 0x0000001605787220 */ /* 0x000fe20000400000 */
[----:B------:R-:W-:Y:S01]  /*6a60*/  ISETP.GT.AND P4, PT, R0, RZ, P0 ;  /* 0x000000ff0000720c */ /* 0x000fe20000784270 */
[C---:B------:R-:W-:Y:S02]  /*6a70*/  IMAD R129, R131.reuse, R21, R4 ;  /* 0x0000001583817224 */ /* 0x040fe400078e0204 */
[----:B------:R-:W-:-:S04]  /*6a80*/  IMAD.WIDE.U32 R4, R131, R20, R10 ;  /* 0x0000001483047225 */ /* 0x000fc800078e000a */
[----:B------:R-:W-:Y:S01]  /*6a90*/  FFMA R167, R167, R19, R120 ;  /* 0x00000013a7a77223 */ /* 0x000fe20000000078 */
[----:B------:R-:W-:Y:S02]  /*6aa0*/  IADD3 R5, R5, R129, RZ ;  /* 0x0000008105057210 */ /* 0x000fe40007ffe0ff */
[C---:B------:R-:W-:Y:S02]  /*6ab0*/  LEA R120, P2, R4.reuse, R14, 0x1 ;  /* 0x0000000e04787211 */ /* 0x040fe400078408ff */
[----:B------:R-:W-:Y:S02]  /*6ac0*/  F2FP.BF16.F32.PACK_AB R167, RZ, R167 ;  /* 0x000000a7ffa7723e */ /* 0x000fe400000010ff */
[----:B------:R-:W-:-:S03]  /*6ad0*/  LEA.HI.X R121, R4, R15, R5, 0x1, P2 ;  /* 0x0000000f04797211 */ /* 0x000fc600010f0c05 */
[----:B------:R0:W-:Y:S04]  /*6ae0*/  @P1 STG.E.U16 desc[UR36][R122.64+0xb2], R167 ;  /* 0x0000b2a77a001986 */ /* 0x0001e8000c101524 */
[----:B------:R-:W2:Y:S01]  /*6af0*/  @P4 LDG.E.LTC128B.U16 R224, desc[UR36][R120.64] ;  /* 0x0000002478e04981 */ /* 0x000ea2000c1e1520 */
[----:B------:R-:W-:Y:S01]  /*6b00*/  IMAD.U32 R133, RZ, RZ, UR6 ;  /* 0x00000006ff857e24 */ /* 0x000fe2000f8e00ff */
[----:B------:R-:W-:Y:S01]  /*6b10*/  USHF.L.U64.HI UR4, UR6, 0x9, UR7 ;  /* 0x0000000906047899 */ /* 0x000fe20008010207 */
[----:B------:R-:W-:Y:S01]  /*6b20*/  IMAD.WIDE.U32 R4, R131, R20, R218 ;  /* 0x0000001483047225 */ /* 0x000fe200078e00da */
[----:B------:R-:W-:Y:S01]  /*6b30*/  ISETP.GT.AND P2, PT, R0, 0x1, P0 ;  /* 0x000000010000780c */ /* 0x000fe20000744270 */
[----:B------:R-:W-:Y:S02]  /*6b40*/  BSSY B1, `(.L_x_216) ;  /* 0x000000f000017945 */ /* 0x000fe40003800000 */
[----:B------:R-:W-:Y:S01]  /*6b50*/  IMAD.IADD R5, R129, 0x1, R5 ;  /* 0x0000000181057824 */ /* 0x000fe200078e0205 */
[----:B0-----:R-:W-:Y:S01]  /*6b60*/  LEA R122, P1, R133, R8, 0x9 ;  /* 0x00000008857a7211 */ /* 0x001fe200078248ff */
[----:B------:R-:W-:-:S03]  /*6b70*/  IMAD.WIDE.U32 R124, R216, UR43, R4 ;  /* 0x0000002bd87c7c25 */ /* 0x000fc6000f8e0004 */
[----:B------:R-:W-:Y:S01]  /*6b80*/  IADD3.X R123, R9, UR4, RZ, P1, !PT ;  /* 0x00000004097b7c10 */ /* 0x000fe20008ffe4ff */
[----:B------:R-:W-:Y:S01]  /*6b90*/  IMAD.IADD R5, R217, 0x1, R125 ;  /* 0x00000001d9057824 */ /* 0x000fe200078e027d */
[----:B------:R-:W-:-:S04]  /*6ba0*/  LEA R4, P3, R124, R14, 0x1 ;  /* 0x0000000e7c047211 */ /* 0x000fc800078608ff */
[----:B------:R-:W-:Y:S01]  /*6bb0*/  LEA.HI.X R5, R124, R15, R5, 0x1, P3 ;  /* 0x0000000f7c057211 */ /* 0x000fe200018f0c05 */
[----:B--2---:R-:W-:-:S04]  /*6bc0*/  IMAD.U32 R127, R224, 0x10000, RZ ;  /* 0x00010000e07f7824 */ /* 0x004fc800078e00ff */
[----:B------:R-:W-:-:S04]  /*6bd0*/  FMUL R127, R127, R22 ;  /* 0x000000167f7f7220 */ /* 0x000fc80000400000 */
[----:B------:R-:W-:-:S05]  /*6be0*/  FFMA R127, R72, R19, R127 ;  /* 0x00000013487f7223 */ /* 0x000fca000000007f */
[----:B------:R-:W-:-:S05]  /*6bf0*/  F2FP.BF16.F32.PACK_AB R127, RZ, R127 ;  /* 0x0000007fff7f723e */ /* 0x000fca00000010ff */
[----:B------:R0:W-:Y:S01]  /*6c00*/  @P4 STG.E.U16 desc[UR36][R122.64], R127 ;  /* 0x0000007f7a004986 */ /* 0x0001e2000c101524 */
[----:B------:R-:W-:Y:S05]  /*6c10*/  @!P2 BRA `(.L_x_217) ;  /* 0x000000000004a947 */ /* 0x000fea0003800000 */
[----:B------:R2:W5:Y:S02]  /*6c20*/  LDG.E.LTC128B.U16 R224, desc[UR36][R4.64+0x2] ;  /* 0x0000022404e07981 */ /* 0x000564000c1e1520 */
.L_x_217:
[----:B------:R-:W-:Y:S05]  /*6c30*/  BSYNC B1 ;  /* 0x0000000000017941 */ /* 0x000fea0003800000 */
.L_x_216:
[----:B-----5:R-:W-:Y:S01]  /*6c40*/  IMAD.U32 R121, R224, 0x10000, RZ ;  /* 0x00010000e0797824 */ /* 0x020fe200078e00ff */
[----:B------:R-:W-:Y:S01]  /*6c50*/  ISETP.GT.AND P1, PT, R3, 0x108, PT ;  /* 0x000001080300780c */ /* 0x000fe20003f24270 */
[----:B0-----:R-:W-:Y:S01]  /*6c60*/  IMAD.WIDE.U32 R126, R131, R20, R6 ;  /* 0x00000014837e7225 */ /* 0x001fe200078e0006 */
[----:B------:R-:W-:Y:S03]  /*6c70*/  BSSY B1, `(.L_x_218) ;  /* 0x0000012000017945 */ /* 0x000fe60003800000 */
[----:B------:R-:W-:Y:S01]  /*6c80*/  FMUL R72, R121, R22 ;  /* 0x0000001679487220 */ /* 0x000fe20000400000 */
[----:B------:R-:W-:Y:S01]  /*6c90*/  ISETP.GT.AND P3, PT, R0, RZ, P1 ;  /* 0x000000ff0000720c */ /* 0x000fe20000f64270 */
[----:B------:R-:W-:Y:S02]  /*6ca0*/  IMAD.IADD R129, R129, 0x1, R127 ;  /* 0x0000000181817824 */ /* 0x000fe400078e027f */
[----:B------:R-:W-:Y:S01]  /*6cb0*/  FFMA R72, R73, R19, R72 ;  /* 0x0000001349487223 */ /* 0x000fe20000000048 */
[----:B------:R-:W-:-:S02]  /*6cc0*/  IADD3 R73, P4, R12, R126, RZ ;  /* 0x0000007e0c497210 */ /* 0x000fc40007f9e0ff */
[----:B------:R-:W-:Y:S02]  /*6cd0*/  IADD3 R126, P5, R218, R126, RZ ;  /* 0x0000007eda7e7210 */ /* 0x000fe40007fbe0ff */
[----:B------:R-:W-:Y:S01]  /*6ce0*/  F2FP.BF16.F32.PACK_AB R121, RZ, R72 ;  /* 0x00000048ff79723e */ /* 0x000fe200000010ff */
[----:B------:R-:W-:Y:S01]  /*6cf0*/  IMAD.X R72, R129, 0x1, R11, P4 ;  /* 0x0000000181487824 */ /* 0x000fe200020e060b */
[----:B------:R-:W-:Y:S02]  /*6d00*/  LEA R120, P4, R73, R14, 0x1 ;  /* 0x0000000e49787211 */ /* 0x000fe400078808ff */
[----:B------:R-:W-:Y:S02]  /*6d10*/  PRMT R124, R121, 0x7610, R124 ;  /* 0x00007610797c7816 */ /* 0x000fe4000000007c */
[----:B------:R-:W-:Y:S01]  /*6d20*/  LEA.HI.X R121, R73, R15, R72, 0x1, P4 ;  /* 0x0000000f49797211 */ /* 0x000fe200020f0c48 */
[----:B------:R-:W-:Y:S01]  /*6d30*/  IMAD.MOV.U32 R72, RZ, RZ, R122 ;  /* 0x000000ffff487224 */ /* 0x000fe200078e007a */
[----:B------:R-:W-:Y:S01]  /*6d40*/  IADD3.X R127, R219, R129, RZ, P5, !PT ;  /* 0x00000081db7f7210 */ /* 0x000fe20002ffe4ff */
[----:B------:R-:W-:-:S05]  /*6d50*/  IMAD.MOV.U32 R73, RZ, RZ, R123 ;  /* 0x000000ffff497224 */ /* 0x000fca00078e007b */
[----:B------:R0:W-:Y:S01]  /*6d60*/  @P2 STG.E.U16 desc[UR36][R72.64+0x2], R124 ;  /* 0x0000027c48002986 */ /* 0x0001e2000c101524 */
[----:B------:R-:W-:Y:S05]  /*6d70*/  @!P3 BRA `(.L_x_219) ;  /* 0x000000000004b947 */ /* 0x000fea0003800000 */
[----:B------:R0:W5:Y:S02]  /*6d80*/  LDG.E.LTC128B.U16 R224, desc[UR36][R120.64] ;  /* 0x0000002478e07981 */ /* 0x000164000c1e1520 */
.L_x_219:
[----:B------:R-:W-:Y:S05]  /*6d90*/  BSYNC B1 ;  /* 0x0000000000017941 */ /* 0x000fea0003800000 */
.L_x_218:
        /* <DEDUP_REMOVED lines=15> */
.L_x_221:
[----:B------:R-:W-:Y:S05]  /*6e90*/  BSYNC B1 ;  /* 0x0000000000017941 */ /* 0x000fea0003800000 */
.L_x_220:
        /* <DEDUP_REMOVED lines=11> */
.L_x_223:
[----:B------:R-:W-:Y:S05]  /*6f50*/  BSYNC B1 ;  /* 0x0000000000017941 */ /* 0x000fea0003800000 */
.L_x_222:
        /* <DEDUP_REMOVED lines=9> */
.L_x_225:
[----:B------:R-:W-:Y:S05]  /*6ff0*/  BSYNC B1 ;  /* 0x0000000000017941 */ /* 0x000fea0003800000 */
.L_x_224:
        /* <DEDUP_REMOVED lines=9> */
.L_x_227:
[----:B------:R-:W-:Y:S05]  /*7090*/  BSYNC B1 ;  /* 0x0000000000017941 */ /* 0x000fea0003800000 */
.L_x_226:
[----:B-----5:R-:W-:Y:S01]  /*70a0*/  IMAD.U32 R77, R224, 0x10000, RZ ;  /* 0x00010000e04d7824 */ /* 0x020fe200078e00ff */
[----:B------:R-:W-:Y:S01]  /*70b0*/  ISETP.GT.AND P2, PT, R0, 0x9, P1 ;  /* 0x000000090000780c */ /* 0x000fe20000f44270 */
[----:B0-----:R-:W-:Y:S01]  /*70c0*/  @P3 IMAD.MOV.U32 R76, RZ, RZ, R124 ;  /* 0x000000ffff4c3224 */ /* 0x001fe200078e007c */
        /* <DEDUP_REMOVED lines=9> */
.L_x_229:
[----:B------:R-:W-:Y:S05]  /*7160*/  BSYNC B1 ;  /* 0x0000000000017941 */ /* 0x000fea0003800000 */
.L_x_228:
        /* <DEDUP_REMOVED lines=9> */
.L_x_231:
[----:B------:R-:W-:Y:S05]  /*7200*/  BSYNC B1 ;  /* 0x0000000000017941 */ /* 0x000fea0003800000 */
.L_x_230:
        /* <DEDUP_REMOVED lines=12> */
.L_x_233:
[----:B------:R-:W-:Y:S05]  /*72d0*/  BSYNC B1 ;  /* 0x0000000000017941 */ /* 0x000fea0003800000 */
.L_x_232:
        /* <DEDUP_REMOVED lines=9> */
.L_x_235:
[----:B------:R-:W-:Y:S05]  /*7370*/  BSYNC B1 ;  /* 0x0000000000017941 */ /* 0x000fea0003800000 */
.L_x_234:
        /* <DEDUP_REMOVED lines=12> */
.L_x_237:
[----:B------:R-:W-:Y:S05]  /*7440*/  BSYNC B1 ;  /* 0x0000000000017941 */ /* 0x000fea0003800000 */
.L_x_236:
        /* <DEDUP_REMOVED lines=9> */
.L_x_239:
[----:B------:R-:W-:Y:S05]  /*74e0*/  BSYNC B1 ;  /* 0x0000000000017941 */ /* 0x000fea0003800000 */
.L_x_238:
[----:B-----5:R-:W-:Y:S01]  /*74f0*/  SHF.L.U32 R77, R224, 0x10, RZ ;  /* 0x00000010e04d7819 */ /* 0x020fe200000006ff */
[----:B0-----:R-:W-:Y:S01]  /*7500*/  @P3 IMAD.MOV.U32 R76, RZ, RZ, R122 ;  /* 0x000000ffff4c3224 */ /* 0x001fe200078e007a */
        /* <DEDUP_REMOVED lines=10> */
.L_x_241:
[----:B------:R-:W-:Y:S05]  /*75b0*/  BSYNC B1 ;  /* 0x0000000000017941 */ /* 0x000fea0003800000 */
.L_x_240:
        /* <DEDUP_REMOVED lines=9> */
.L_x_243:
[----:B------:R-:W-:Y:S05]  /*7650*/  BSYNC B1 ;  /* 0x0000000000017941 */ /* 0x000fea0003800000 */
.L_x_242:
        /* <DEDUP_REMOVED lines=12> */
.L_x_245:
[----:B------:R-:W-:Y:S05]  /*7720*/  BSYNC B1 ;  /* 0x0000000000017941 */ /* 0x000fea0003800000 */
.L_x_244:
        /* <DEDUP_REMOVED lines=9> */
.L_x_247:
[----:B------:R-:W-:Y:S05]  /*77c0*/  BSYNC B1 ;  /* 0x0000000000017941 */ /* 0x000fea0003800000 */
.L_x_246:
        /* <DEDUP_REMOVED lines=12> */
.L_x_249:
[----:B------:R-:W-:Y:S05]  /*7890*/  BSYNC B1 ;  /* 0x0000000000017941 */ /* 0x000fea0003800000 */
.L_x_248:
        /* <DEDUP_REMOVED lines=9> */
.L_x_251:
[----:B------:R-:W-:Y:S05]  /*7930*/  BSYNC B1 ;  /* 0x0000000000017941 */ /* 0x000fea0003800000 */
.L_x_250:
        /* <DEDUP_REMOVED lines=12> */
.L_x_253:
[----:B------:R-:W-:Y:S05]  /*7a00*/  BSYNC B1 ;  /* 0x0000000000017941 */ /* 0x000fea0003800000 */
.L_x_252:
        /* <DEDUP_REMOVED lines=9> */
.L_x_255:
[----:B------:R-:W-:Y:S05]  /*7aa0*/  BSYNC B1 ;  /* 0x0000000000017941 */ /* 0x000fea0003800000 */
.L_x_254:
        /* <DEDUP_REMOVED lines=12> */
.L_x_257:
[----:B------:R-:W-:Y:S05]  /*7b70*/  BSYNC B1 ;  /* 0x0000000000017941 */ /* 0x000fea0003800000 */
.L_x_256:
        /* <DEDUP_REMOVED lines=9> */
.L_x_259:
[----:B------:R-:W-:Y:S05]  /*7c10*/  BSYNC B1 ;  /* 0x0000000000017941 */ /* 0x000fea0003800000 */
.L_x_258:
        /* <DEDUP_REMOVED lines=12> */
.L_x_261:
[----:B------:R-:W-:Y:S05]  /*7ce0*/  BSYNC B1 ;  /* 0x0000000000017941 */ /* 0x000fea0003800000 */
.L_x_260:
        /* <DEDUP_REMOVED lines=9> */
.L_x_263:
[----:B------:R-:W-:Y:S05]  /*7d80*/  BSYNC B1 ;  /* 0x0000000000017941 */ /* 0x000fea0003800000 */
.L_x_262:
        /* <DEDUP_REMOVED lines=12> */
.L_x_265:
[----:B------:R-:W-:Y:S05]  /*7e50*/  BSYNC B1 ;  /* 0x0000000000017941 */ /* 0x000fea0003800000 */
.L_x_264:
        /* <DEDUP_REMOVED lines=9> */
.L_x_267:
[----:B------:R-:W-:Y:S05]  /*7ef0*/  BSYNC B1 ;  /* 0x0000000000017941 */ /* 0x000fea0003800000 */
.L_x_266:
        /* <DEDUP_REMOVED lines=12> */
.L_x_269:
[----:B------:R-:W-:Y:S05]  /*7fc0*/  BSYNC B1 ;  /* 0x0000000000017941 */ /* 0x000fea0003800000 */
.L_x_268:
        /* <DEDUP_REMOVED lines=9> */
.L_x_271:
[----:B------:R-:W-:Y:S05]  /*8060*/  BSYNC B1 ;  /* 0x0000000000017941 */ /* 0x000fea0003800000 */
.L_x_270:
        /* <DEDUP_REMOVED lines=12> */
.L_x_273:
[----:B------:R-:W-:Y:S05]  /*8130*/  BSYNC B1 ;  /* 0x0000000000017941 */ /* 0x000fea0003800000 */
.L_x_272:
        /* <DEDUP_REMOVED lines=9> */
.L_x_275:
[----:B------:R-:W-:Y:S05]  /*81d0*/  BSYNC B1 ;  /* 0x0000000000017941 */ /* 0x000fea0003800000 */
.L_x_274:
        /* <DEDUP_REMOVED lines=12> */
.L_x_277:
[----:B------:R-:W-:Y:S05]  /*82a0*/  BSYNC B1 ;  /* 0x0000000000017941 */ /* 0x000fea0003800000 */
.L_x_276:
        /* <DEDUP_REMOVED lines=9> */
.L_x_279:
[----:B------:R-:W-:Y:S05]  /*8340*/  BSYNC B1 ;  /* 0x0000000000017941 */ /* 0x000fea0003800000 */
.L_x_278:
        /* <DEDUP_REMOVED lines=12> */
.L_x_281:
[----:B------:R-:W-:Y:S05]  /*8410*/  BSYNC B1 ;  /* 0x0000000000017941 */ /* 0x000fea0003800000 */
.L_x_280:
        /* <DEDUP_REMOVED lines=9> */
.L_x_283:
[----:B------:R-:W-:Y:S05]  /*84b0*/  BSYNC B1 ;  /* 0x0000000000017941 */ /* 0x000fea0003800000 */
.L_x_282:
        /* <DEDUP_REMOVED lines=12> */
.L_x_285:
[----:B------:R-:W-:Y:S05]  /*8580*/  BSYNC B1 ;  /* 0x0000000000017941 */ /* 0x000fea0003800000 */
.L_x_284:
        /* <DEDUP_REMOVED lines=9> */
.L_x_287:
[----:B------:R-:W-:Y:S05]  /*8620*/  BSYNC B1 ;  /* 0x0000000000017941 */ /* 0x000fea0003800000 */
.L_x_286:
        /* <DEDUP_REMOVED lines=12> */
.L_x_289:
[----:B------:R-:W-:Y:S05]  /*86f0*/  BSYNC B1 ;  /* 0x0000000000017941 */ /* 0x000fea0003800000 */
.L_x_288:
        /* <DEDUP_REMOVED lines=9> */
.L_x_291:
[----:B------:R-:W-:Y:S05]  /*8790*/  BSYNC B1 ;  /* 0x0000000000017941 */ /* 0x000fea0003800000 */
.L_x_290:
        /* <DEDUP_REMOVED lines=12> */
.L_x_293:
[----:B------:R-:W-:Y:S05]  /*8860*/  BSYNC B1 ;  /* 0x0000000000017941 */ /* 0x000fea0003800000 */
.L_x_292:
        /* <DEDUP_REMOVED lines=9> */
.L_x_295:
[----:B------:R-:W-:Y:S05]  /*8900*/  BSYNC B1 ;  /* 0x0000000000017941 */ /* 0x000fea0003800000 */
.L_x_294:
        /* <DEDUP_REMOVED lines=12> */
.L_x_297:
[----:B------:R-:W-:Y:S05]  /*89d0*/  BSYNC B1 ;  /* 0x0000000000017941 */ /* 0x000fea0003800000 */
.L_x_296:
        /* <DEDUP_REMOVED lines=9> */
.L_x_299:
[----:B------:R-:W-:Y:S05]  /*8a70*/  BSYNC B1 ;  /* 0x0000000000017941 */ /* 0x000fea0003800000 */
.L_x_298:
        /* <DEDUP_REMOVED lines=12> */
.L_x_301:
[----:B------:R-:W-:Y:S05]  /*8b40*/  BSYNC B1 ;  /* 0x0000000000017941 */ /* 0x000fea0003800000 */
.L_x_300:
        /* <DEDUP_REMOVED lines=9> */
.L_x_303:
[----:B------:R-:W-:Y:S05]  /*8be0*/  BSYNC B1 ;  /* 0x0000000000017941 */ /* 0x000fea0003800000 */
.L_x_302:
        /* <DEDUP_REMOVED lines=9> */
.L_x_305:
[----:B------:R-:W-:Y:S05]  /*8c80*/  BSYNC B1 ;  /* 0x0000000000017941 */ /* 0x000fea0003800000 */
.L_x_304:
[----:B0-2--5:R-:W-:Y:S01]  /*8c90*/  IMAD.U32 R5, R224, 0x10000, RZ ;  /* 0x00010000e0057824 */ /* 0x025fe200078e00ff */
        /* <DEDUP_REMOVED lines=8> */
.L_x_307:
[----:B------:R-:W-:Y:S05]  /*8d20*/  BSYNC B1 ;  /* 0x0000000000017941 */ /* 0x000fea0003800000 */
.L_x_306:
[----:B-----5:R-:W-:Y:S01]  /*8d30*/  IMAD.U32 R5, R224, 0x10000, RZ ;  /* 0x00010000e0057824 */ /* 0x020fe200078e00ff */
[----:B------:R-:W-:Y:S01]  /*8d40*/  ISETP.GT.AND P1, PT, R0, 0x59, P1 ;  /* 0x000000590000780c */ /* 0x000fe20000f24270 */
[----:B------:R-:W-:Y:S01]  /*8d50*/  BSSY B1, `(.L_x_308) ;  /* 0x0000009000017945 */ /* 0x000fe20003800000 */
[----:B------:R-:W-:Y:S01]  /*8d60*/  IADD3 R79, P0, R23, 0x180, RZ ;  /* 0x00000180174f7810 */ /* 0x000fe20007f1e0ff */
[----:B------:R-:W-:-:S04]  /*8d70*/  FMUL R5, R5, R22 ;  /* 0x0000001605057220 */ /* 0x000fc80000400000 */
[----:B------:R-:W-:Y:S01]  /*8d80*/  FFMA R5, R118, R19, R5 ;  /* 0x0000001376057223 */ /* 0x000fe20000000005 */
[----:B------:R-:W-:-:S04]  /*8d90*/  IMAD.X R23, RZ, RZ, UR9, P0 ;  /* 0x00000009ff177e24 */ /* 0x000fc800080e06ff */
[----:B------:R-:W-:-:S05]  /*8da0*/  F2FP.BF16.F32.PACK_AB R5, RZ, R5 ;  /* 0x00000005ff05723e */ /* 0x000fca00000010ff */
[----:B------:R0:W-:Y:S01]  /*8db0*/  @P2 STG.E.U16 desc[UR36][R124.64+0xb0], R5 ;  /* 0x0000b0057c002986 */ /* 0x0001e2000c101524 */
[----:B------:R-:W-:Y:S05]  /*8dc0*/  @!P1 BRA `(.L_x_309) ;  /* 0x0000000000049947 */ /* 0x000fea0003800000 */
[----:B------:R0:W5:Y:S02]  /*8dd0*/  LDG.E.LTC128B.U16 R224, desc[UR36][R120.64+0xb2] ;  /* 0x0000b22478e07981 */ /* 0x000164000c1e1520 */
.L_x_309:
[----:B------:R-:W-:Y:S05]  /*8de0*/  BSYNC B1 ;  /* 0x0000000000017941 */ /* 0x000fea0003800000 */
.L_x_308:
        /* <DEDUP_REMOVED lines=13> */
[----:B------:R1:W2:Y:S01]  /*8ec0*/  @P4 LDG.E.LTC128B.U16 R224, desc[UR36][R72.64] ;  /* 0x0000002448e04981 */ /* 0x0002a2000c1e1520 */
[----:B------:R-:W-:Y:S01]  /*8ed0*/  IMAD.WIDE.U32 R4, R79, R20, R218 ;  /* 0x000000144f047225 */ /* 0x000fe200078e00da */
[----:B------:R-:W-:Y:S01]  /*8ee0*/  UIMAD UR4, UR7, 0x300, URZ ;  /* 0x00000300070478a4 */ /* 0x000fe2000f8e023f */
[----:B------:R-:W-:Y:S01]  /*8ef0*/  ISETP.GT.AND P3, PT, R0, 0x1, P0 ;  /* 0x000000010000780c */ /* 0x000fe20000764270 */
[----:B------:R-:W-:Y:S01]  /*8f00*/  BSSY B1, `(.L_x_310) ;  /* 0x0000013000017945 */ /* 0x000fe20003800000 */
[----:B------:R-:W-:Y:S02]  /*8f10*/  IMAD.IADD R5, R23, 0x1, R5 ;  /* 0x0000000117057824 */ /* 0x000fe400078e0205 */
[----:B------:R-:W-:-:S02]  /*8f20*/  IMAD.U32 R81, RZ, RZ, UR6 ;  /* 0x00000006ff517e24 */ /* 0x000fc4000f8e00ff */
[----:B------:R-:W-:-:S04]  /*8f30*/  IMAD.WIDE.U32 R76, R216, UR43, R4 ;  /* 0x0000002bd84c7c25 */ /* 0x000fc8000f8e0004 */
[----:B------:R-:W-:Y:S01]  /*8f40*/  IMAD.MOV.U32 R4, RZ, RZ, R8 ;  /* 0x000000ffff047224 */ /* 0x000fe200078e0008 */
[----:B------:R-:W-:Y:S01]  /*8f50*/  LEA R8, P1, R76, R14, 0x1 ;  /* 0x0000000e4c087211 */ /* 0x000fe200078208ff */
[----:B------:R-:W-:Y:S02]  /*8f60*/  IMAD.MOV.U32 R5, RZ, RZ, R9 ;  /* 0x000000ffff057224 */ /* 0x000fe400078e0009 */
[----:B------:R-:W-:Y:S02]  /*8f70*/  IMAD.IADD R9, R217, 0x1, R77 ;  /* 0x00000001d9097824 */ /* 0x000fe400078e024d */
[----:B------:R-:W-:-:S03]  /*8f80*/  IMAD.WIDE.U32 R4, R81, 0x300, R4 ;  /* 0x0000030051047825 */ /* 0x000fc600078e0004 */
[----:B------:R-:W-:Y:S01]  /*8f90*/  LEA.HI.X R9, R76, R15, R9, 0x1, P1 ;  /* 0x0000000f4c097211 */ /* 0x000fe200008f0c09 */
[----:B-1----:R-:W-:Y:S01]  /*8fa0*/  VIADD R73, R5, UR4 ;  /* 0x0000000405497c36 */ /* 0x002fe20008000000 */
[----:B------:R-:W-:Y:S01]  /*8fb0*/  @P4 MOV R72, R4 ;  /* 0x0000000400484202 */ /* 0x000fe20000000f00 */
[----:B--2---:R-:W-:-:S04]  /*8fc0*/  IMAD.U32 R21, R224, 0x10000, RZ ;  /* 0x00010000e0157824 */ /* 0x004fc800078e00ff */
[----:B------:R-:W-:-:S04]  /*8fd0*/  FMUL R21, R21, R22 ;  /* 0x0000001615157220 */ /* 0x000fc80000400000 */
[----:B------:R-:W-:-:S05]  /*8fe0*/  FFMA R21, R24, R19, R21 ;  /* 0x0000001318157223 */ /* 0x000fca0000000015 */
[----:B------:R-:W-:-:S05]  /*8ff0*/  F2FP.BF16.F32.PACK_AB R21, RZ, R21 ;  /* 0x00000015ff15723e */ /* 0x000fca00000010ff */
[----:B------:R0:W-:Y:S01]  /*9000*/  @P4 STG.E.U16 desc[UR36][R72.64], R21 ;  /* 0x0000001548004986 */ /* 0x0001e2000c101524 */
[----:B------:R-:W-:Y:S05]  /*9010*/  @!P3 BRA `(.L_x_311) ;  /* 0x000000000004b947 */ /* 0x000fea0003800000 */
[----:B------:R1:W5:Y:S02]  /*9020*/  LDG.E.LTC128B.U16 R224, desc[UR36][R8.64+0x2] ;  /* 0x0000022408e07981 */ /* 0x000364000c1e1520 */
.L_x_311:
[----:B------:R-:W-:Y:S05]  /*9030*/  BSYNC B1 ;  /* 0x0000000000017941 */ /* 0x000fea0003800000 */
.L_x_310:
[----:B------:R-:W-:Y:S01]  /*9040*/  IMAD.WIDE.U32 R6, R79, R20, R6 ;  /* 0x000000144f067225 */ /* 0x000fe200078e0006 */
[----:B------:R-:W-:Y:S01]  /*9050*/  ISETP.GT.AND P1, PT, R3, 0x188, PT ;  /* 0x000001880300780c */ /* 0x000fe20003f24270 */
[----:B------:R-:W-:Y:S02]  /*9060*/  BSSY B1, `(.L_x_312) ;  /* 0x0000012000017945 */ /* 0x000fe40003800000 */
[----:B-----5:R-:W-:Y:S01]  /*9070*/  IMAD.U32 R13, R224, 0x10000, RZ ;  /* 0x00010000e00d7824 */ /* 0x020fe200078e00ff */
[----:B------:R-:W-:Y:S01]  /*9080*/  IADD3 R12, P4, R12, R6, RZ ;  /* 0x000000060c0c7210 */ /* 0x000fe20007f9e0ff */
[----:B------:R-:W-:Y:S01]  /*9090*/  IMAD.IADD R23, R23, 0x1, R7 ;  /* 0x0000000117177824 */ /* 0x000fe200078e0207 */
[----:B------:R-:W-:Y:S01]  /*90a0*/  ISETP.GT.AND P2, PT, R0, RZ, P1 ;  /* 0x000000ff0000720c */ /* 0x000fe20000f44270 */
[----:B------:R-:W-:Y:S01]  /*90b0*/  FMUL R10, R13, R22 ;  /* 0x000000160d0a7220 */ /* 0x000fe20000400000 */
[----:B------:R-:W-:Y:S02]  /*90c0*/  @P3 IMAD.MOV.U32 R13, RZ, RZ, R73 ;  /* 0x000000ffff0d3224 */ /* 0x000fe400078e0049 */
[----:B------:R-:W-:-:S02]  /*90d0*/  IMAD.X R3, R23, 0x1, R11, P4 ;  /* 0x0000000117037824 */ /* 0x000fc400020e060b */
[----:B------:R-:W-:Y:S01]  /*90e0*/  FFMA R25, R25, R19, R10 ;  /* 0x0000001319197223 */ /* 0x000fe2000000000a */
[----:B------:R-:W-:Y:S02]  /*90f0*/  IADD3 R10, P5, R218, R6, RZ ;  /* 0x00000006da0a7210 */ /* 0x000fe40007fbe0ff */
[C---:B------:R-:W-:Y:S02]  /*9100*/  LEA R6, P4, R12.reuse, R14, 0x1 ;  /* 0x0000000e0c067211 */ /* 0x040fe400078808ff */
[----:B------:R-:W-:Y:S01]  /*9110*/  F2FP.BF16.F32.PACK_AB R25, RZ, R25 ;  /* 0x00000019ff19723e */ /* 0x000fe200000010ff */
[----:B------:R-:W-:Y:S01]  /*9120*/  IMAD.X R11, R219, 0x1, R23, P5 ;  /* 0x00000001db0b7824 */ /* 0x000fe200028e0617 */
[----:B------:R-:W-:Y:S01]  /*9130*/  LEA.HI.X R7, R12, R15, R3, 0x1, P4 ;  /* 0x0000000f0c077211 */ /* 0x000fe200020f0c03 */
[----:B------:R-:W-:-:S05]  /*9140*/  @P3 IMAD.MOV.U32 R12, RZ, RZ, R4 ;  /* 0x000000ffff0c3224 */ /* 0x000fca00078e0004 */
[----:B------:R2:W-:Y:S01]  /*9150*/  @P3 STG.E.U16 desc[UR36][R12.64+0x2], R25 ;  /* 0x000002190c003986 */ /* 0x0005e2000c101524 */
[----:B------:R-:W-:Y:S05]  /*9160*/  @!P2 BRA `(.L_x_313) ;  /* 0x000000000004a947 */ /* 0x000fea0003800000 */
[----:B------:R0:W5:Y:S02]  /*9170*/  LDG.E.LTC128B.U16 R224, desc[UR36][R6.64] ;  /* 0x0000002406e07981 */ /* 0x000164000c1e1520 */
.L_x_313:
[----:B------:R-:W-:Y:S05]  /*9180*/  BSYNC B1 ;  /* 0x0000000000017941 */ /* 0x000fea0003800000 */
.L_x_312:
[----:B-----5:R-:W-:Y:S01]  /*9190*/  IMAD.U32 R3, R224, 0x10000, RZ ;  /* 0x00010000e0037824 */ /* 0x020fe200078e00ff */
[----:B0-----:R-:W-:Y:S01]  /*91a0*/  IADD3 R6, P3, R225, R4, RZ ;  /* 0x00000004e1067210 */ /* 0x001fe20007f7e0ff */
[----:B------:R-:W-:Y:S01]  /*91b0*/  IMAD.WIDE.U32 R10, R216, UR43, R10 ;  /* 0x0000002bd80a7c25 */ /* 0x000fe2000f8e000a */
[----:B------:R-:W-:Y:S03]  /*91c0*/  BSSY B1, `(.L_x_314) ;  /* 0x000000c000017945 */ /* 0x000fe60003800000 */
[----:B------:R-:W-:Y:S01]  /*91d0*/  FMUL R3, R3, R22 ;  /* 0x0000001603037220 */ /* 0x000fe20000400000 */
[----:B------:R-:W-:Y:S01]  /*91e0*/  IADD3.X R7, R73, R227, RZ, P3, !PT ;  /* 0x000000e349077210 */ /* 0x000fe20001ffe4ff */
[----:B------:R-:W-:Y:S01]  /*91f0*/  IMAD.IADD R217, R217, 0x1, R11 ;  /* 0x00000001d9d97824 */ /* 0x000fe200078e020b */
[----:B------:R-:W-:Y:S01]  /*9200*/  LEA R14, P4, R10, R14, 0x1 ;  /* 0x0000000e0a0e7211 */ /* 0x000fe200078808ff */
[----:B------:R-:W-:-:S03]  /*9210*/  FFMA R3, R26, R19, R3 ;  /* 0x000000131a037223 */ /* 0x000fc60000000003 */
[----:B------:R-:W-:Y:S02]  /*9220*/  LEA.HI.X R15, R10, R15, R217, 0x1, P4 ;  /* 0x0000000f0a0f7211 */ /* 0x000fe400020f0cd9 */
[----:B------:R-:W-:Y:S02]  /*9230*/  F2FP.BF16.F32.PACK_AB R3, RZ, R3 ;  /* 0x00000003ff03723e */ /* 0x000fe400000010ff */
[----:B------:R-:W-:-:S03]  /*9240*/  ISETP.GT.AND P4, PT, R0, 0x1, P1 ;  /* 0x000000010000780c */ /* 0x000fc60000f84270 */
[----:B------:R0:W-:Y:S10]  /*9250*/  @P2 STG.E.U16 desc[UR36][R6.64], R3 ;  /* 0x0000000306002986 */ /* 0x0001f4000c101524 */
[----:B------:R-:W-:Y:S05]  /*9260*/  @!P4 BRA `(.L_x_315) ;  /* 0x000000000004c947 */ /* 0x000fea0003800000 */
[----:B------:R0:W5:Y:S02]  /*9270*/  LDG.E.LTC128B.U16 R224, desc[UR36][R14.64+0x2] ;  /* 0x000002240ee07981 */ /* 0x000164000c1e1520 */
.L_x_315:
[----:B------:R-:W-:Y:S05]  /*9280*/  BSYNC B1 ;  /* 0x0000000000017941 */ /* 0x000fea0003800000 */
.L_x_314:
        /* <DEDUP_REMOVED lines=9> */
.L_x_317:
[----:B------:R-:W-:Y:S05]  /*9320*/  BSYNC B1 ;  /* 0x0000000000017941 */ /* 0x000fea0003800000 */
.L_x_316:
[----:B-----5:R-:W-:Y:S01]  /*9330*/  IMAD.U32 R3, R224, 0x10000, RZ ;  /* 0x00010000e0037824 */ /* 0x020fe200078e00ff */
[----:B------:R-:W-:Y:S01]  /*9340*/  ISETP.GT.AND P3, PT, R0, 0x9, P0 ;  /* 0x000000090000780c */ /* 0x000fe20000764270 */
[----:B0-----:R-:W-:Y:S01]  /*9350*/  @P2 IMAD.MOV.U32 R10, RZ, RZ, R4 ;  /* 0x000000ffff0a2224 */ /* 0x001fe200078e0004 */
[----:B------:R-:W-:Y:S01]  /*9360*/  BSSY B1, `(.L_x_318) ;  /* 0x0000008000017945 */ /* 0x000fe20003800000 */
[----:B------:R-:W-:Y:S01]  /*9370*/  FMUL R3, R3, R22 ;  /* 0x0000001603037220 */ /* 0x000fe20000400000 */
[----:B------:R-:W-:-:S03]  /*9380*/  @P2 IMAD.MOV.U32 R11, RZ, RZ, R73 ;  /* 0x000000ffff0b2224 */ /* 0x000fc600078e0049 */
[----:B------:R-:W-:-:S05]  /*9390*/  FFMA R3, R28, R19, R3 ;  /* 0x000000131c037223 */ /* 0x000fca0000000003 */
[----:B------:R-:W-:-:S05]  /*93a0*/  F2FP.BF16.F32.PACK_AB R3, RZ, R3 ;  /* 0x00000003ff03723e */ /* 0x000fca00000010ff */
[----:B------:R0:W-:Y:S01]  /*93b0*/  @P2 STG.E.U16 desc[UR36][R10.64+0x10], R3 ;  /* 0x000010030a002986 */ /* 0x0001e2000c101524 */
[----:B------:R-:W-:Y:S05]  /*93c0*/  @!P3 BRA `(.L_x_319) ;  /* 0x000000000004b947 */ /* 0x000fea0003800000 */
[----:B------:R0:W5:Y:S02]  /*93d0*/  LDG.E.LTC128B.U16 R224, desc[UR36][R8.64+0x12] ;  /* 0x0000122408e07981 */ /* 0x000164000c1e1520 */
.L_x_319:
[----:B------:R-:W-:Y:S05]  /*93e0*/  BSYNC B1 ;  /* 0x0000000000017941 */ /* 0x000fea0003800000 */
.L_x_318:
[----:B0----5:R-:W-:Y:S01]  /*93f0*/  IMAD.U32 R3, R224, 0x10000, RZ ;  /* 0x00010000e0037824 */ /* 0x021fe200078e00ff */
[----:B------:R-:W-:Y:S01]  /*9400*/  ISETP.GT.AND P2, PT, R0, 0x8, P1 ;  /* 0x000000080000780c */ /* 0x000fe20000f44270 */
[----:B------:R-:W-:Y:S01]  /*9410*/  @P3 IMAD.MOV.U32 R11, RZ, RZ, R73 ;  /* 0x000000ffff0b3224 */ /* 0x000fe200078e0049 */
        /* <DEDUP_REMOVED lines=9> */
.L_x_321:
[----:B------:R-:W-:Y:S05]  /*94b0*/  BSYNC B1 ;  /* 0x0000000000017941 */ /* 0x000fea0003800000 */
.L_x_320:
        /* <DEDUP_REMOVED lines=9> */
.L_x_323:
[----:B------:R-:W-:Y:S05]  /*9550*/  BSYNC B1 ;  /* 0x0000000000017941 */ /* 0x000fea0003800000 */
.L_x_322:
        /* <DEDUP_REMOVED lines=9> */
.L_x_325:
[----:B------:R-:W-:Y:S05]  /*95f0*/  BSYNC B1 ;  /* 0x0000000000017941 */ /* 0x000fea0003800000 */
.L_x_324:
        /* <DEDUP_REMOVED lines=11> */
.L_x_327:
[----:B------:R-:W-:Y:S05]  /*96b0*/  BSYNC B1 ;  /* 0x0000000000017941 */ /* 0x000fea0003800000 */
.L_x_326:
        /* <DEDUP_REMOVED lines=12> */
.L_x_329:
[----:B------:R-:W-:Y:S05]  /*9780*/  BSYNC B1 ;  /* 0x0000000000017941 */ /* 0x000fea0003800000 */
.L_x_328:
        /* <DEDUP_REMOVED lines=9> */
.L_x_331:
[----:B------:R-:W-:Y:S05]  /*9820*/  BSYNC B1 ;  /* 0x0000000000017941 */ /* 0x000fea0003800000 */
.L_x_330:
        /* <DEDUP_REMOVED lines=9> */
.L_x_333:
[----:B------:R-:W-:Y:S05]  /*98c0*/  BSYNC B1 ;  /* 0x0000000000017941 */ /* 0x000fea0003800000 */
.L_x_332:
[----:B-----5:R-:W-:Y:S01]  /*98d0*/  SHF.L.U32 R3, R224, 0x10, RZ ;  /* 0x00000010e0037819 */ /* 0x020fe200000006ff */
[----:B0-----:R-:W-:Y:S01]  /*98e0*/  @P2 IMAD.MOV.U32 R10, RZ, RZ, R4 ;  /* 0x000000ffff0a2224 */ /* 0x001fe200078e0004 */
[----:B------:R-:W-:Y:S01]  /*98f0*/  ISETP.GT.AND P3, PT, R0, 0x19, P0 ;  /* 0x000000190000780c */ /* 0x000fe20000764270 */
[----:B------:R-:W-:Y:S01]  /*9900*/  @P2 IMAD.MOV.U32 R11, RZ, RZ, R73 ;  /* 0x000000ffff0b2224 */ /* 0x000fe200078e0049 */
[----:B------:R-:W-:Y:S01]  /*9910*/  BSSY B1, `(.L_x_334) ;  /* 0x0000007000017945 */ /* 0x000fe20003800000 */
[----:B------:R-:W-:-:S04]  /*9920*/  FMUL R3, R3, R22 ;  /* 0x0000001603037220 */ /* 0x000fc80000400000 */
[----:B------:R-:W-:-:S05]  /*9930*/  FFMA R3, R36, R19, R3 ;  /* 0x0000001324037223 */ /* 0x000fca0000000003 */
[----:B------:R-:W-:-:S05]  /*9940*/  F2FP.BF16.F32.PACK_AB R3, RZ, R3 ;  /* 0x00000003ff03723e */ /* 0x000fca00000010ff */
[----:B------:R0:W-:Y:S01]  /*9950*/  @P2 STG.E.U16 desc[UR36][R10.64+0x30], R3 ;  /* 0x000030030a002986 */ /* 0x0001e2000c101524 */
[----:B------:R-:W-:Y:S05]  /*9960*/  @!P3 BRA `(.L_x_335) ;  /* 0x000000000004b947 */ /* 0x000fea0003800000 */
[----:B------:R0:W5:Y:S02]  /*9970*/  LDG.E.LTC128B.U16 R224, desc[UR36][R8.64+0x32] ;  /* 0x0000322408e07981 */ /* 0x000164000c1e1520 */
.L_x_335:
[----:B------:R-:W-:Y:S05]  /*9980*/  BSYNC B1 ;  /* 0x0000000000017941 */ /* 0x000fea0003800000 */
.L_x_334:
        /* <DEDUP_REMOVED lines=12> */
.L_x_337:
[----:B------:R-:W-:Y:S05]  /*9a50*/  BSYNC B1 ;  /* 0x0000000000017941 */ /* 0x000fea0003800000 */
.L_x_336:
        /* <DEDUP_REMOVED lines=9> */
.L_x_339:
[----:B------:R-:W-:Y:S05]  /*9af0*/  BSYNC B1 ;  /* 0x0000000000017941 */ /* 0x000fea0003800000 */
.L_x_338:
        /* <DEDUP_REMOVED lines=9> */
.L_x_341:
[----:B------:R-:W-:Y:S05]  /*9b90*/  BSYNC B1 ;  /* 0x0000000000017941 */ /* 0x000fea0003800000 */
.L_x_340:
[----:B-----5:R-:W-:Y:S01]  /*9ba0*/  IMAD.U32 R3, R224, 0x10000, RZ ;  /* 0x00010000e0037824 */ /* 0x020fe200078e00ff */
[----:B0-----:R-:W-:Y:S01]  /*9bb0*/  @P2 MOV R10, R4 ;  /* 0x00000004000a2202 */ /* 0x001fe20000000f00 */
[----:B------:R-:W-:Y:S01]  /*9bc0*/  @P2 IMAD.MOV.U32 R11, RZ, RZ, R73 ;  /* 0x000000ffff0b2224 */ /* 0x000fe200078e0049 */
[----:B------:R-:W-:Y:S01]  /*9bd0*/  ISETP.GT.AND P3, PT, R0, 0x21, P0 ;  /* 0x000000210000780c */ /* 0x000fe20000764270 */
[----:B------:R-:W-:Y:S01]  /*9be0*/  FMUL R3, R3, R22 ;  /* 0x0000001603037220 */ /* 0x000fe20000400000 */
[----:B------:R-:W-:Y:S03]  /*9bf0*/  BSSY B1, `(.L_x_342) ;  /* 0x0000006000017945 */ /* 0x000fe60003800000 */
[----:B------:R-:W-:-:S05]  /*9c00*/  FFMA R3, R40, R19, R3 ;  /* 0x0000001328037223 */ /* 0x000fca0000000003 */
[----:B------:R-:W-:-:S05]  /*9c10*/  F2FP.BF16.F32.PACK_AB R3, RZ, R3 ;  /* 0x00000003ff03723e */ /* 0x000fca00000010ff */
[----:B------:R0:W-:Y:S01]  /*9c20*/  @P2 STG.E.U16 desc[UR36][R10.64+0x40], R3 ;  /* 0x000040030a002986 */ /* 0x0001e2000c101524 */
[----:B------:R-:W-:Y:S05]  /*9c30*/  @!P3 BRA `(.L_x_343) ;  /* 0x000000000004b947 */ /* 0x000fea0003800000 */
[----:B------:R0:W5:Y:S02]  /*9c40*/  LDG.E.LTC128B.U16 R224, desc[UR36][R8.64+0x42] ;  /* 0x0000422408e07981 */ /* 0x000164000c1e1520 */
.L_x_343:
[----:B------:R-:W-:Y:S05]  /*9c50*/  BSYNC B1 ;  /* 0x0000000000017941 */ /* 0x000fea0003800000 */
.L_x_342:
        /* <DEDUP_REMOVED lines=12> */
.L_x_345:
[----:B------:R-:W-:Y:S05]  /*9d20*/  BSYNC B1 ;  /* 0x0000000000017941 */ /* 0x000fea0003800000 */
.L_x_344:
        /* <DEDUP_REMOVED lines=9> */
.L_x_347:
[----:B------:R-:W-:Y:S05]  /*9dc0*/  BSYNC B1 ;  /* 0x0000000000017941 */ /* 0x000fea0003800000 */
.L_x_346:
        /* <DEDUP_REMOVED lines=9> */
.L_x_349:
[----:B------:R-:W-:Y:S05]  /*9e60*/  BSYNC B1 ;  /* 0x0000000000017941 */ /* 0x000fea0003800000 */
.L_x_348:
[----:B-----5:R-:W-:Y:S01]  /*9e70*/  IMAD.U32 R3, R224, 0x10000, RZ ;  /* 0x00010000e0037824 */ /* 0x020fe200078e00ff */
[----:B------:R-:W-:Y:S01]  /*9e80*/  @P2 MOV R11, R73 ;  /* 0x00000049000b2202 */ /* 0x000fe20000000f00 */
[----:B0-----:R-:W-:Y:S01]  /*9e90*/  @P2 IMAD.MOV.U32 R10, RZ, RZ, R4 ;  /* 0x000000ffff0a2224 */ /* 0x001fe200078e0004 */
        /* <DEDUP_REMOVED lines=8> */
.L_x_351:
[----:B------:R-:W-:Y:S05]  /*9f20*/  BSYNC B1 ;  /* 0x0000000000017941 */ /* 0x000fea0003800000 */
.L_x_350:
        /* <DEDUP_REMOVED lines=12> */
.L_x_353:
[----:B------:R-:W-:Y:S05]  /*9ff0*/  BSYNC B1 ;  /* 0x0000000000017941 */ /* 0x000fea0003800000 */
.L_x_352:
        /* <DEDUP_REMOVED lines=9> */
.L_x_355:
[----:B------:R-:W-:Y:S05]  /*a090*/  BSYNC B1 ;  /* 0x0000000000017941 */ /* 0x000fea0003800000 */
.L_x_354:
        /* <DEDUP_REMOVED lines=9> */
.L_x_357:
[----:B------:R-:W-:Y:S05]  /*a130*/  BSYNC B1 ;  /* 0x0000000000017941 */ /* 0x000fea0003800000 */
.L_x_356:
        /* <DEDUP_REMOVED lines=11> */
.L_x_359:
[----:B------:R-:W-:Y:S05]  /*a1f0*/  BSYNC B1 ;  /* 0x0000000000017941 */ /* 0x000fea0003800000 */
.L_x_358:
[----:B0----5:R-:W-:Y:S01]  /*a200*/  SHF.L.U32 R3, R224, 0x10, RZ ;  /* 0x00000010e0037819 */ /* 0x021fe200000006ff */
[----:B------:R-:W-:Y:S01]  /*a210*/  @P3 IMAD.MOV.U32 R11, RZ, RZ, R73 ;  /* 0x000000ffff0b3224 */ /* 0x000fe200078e0049 */
        /* <DEDUP_REMOVED lines=10> */
.L_x_361:
[----:B------:R-:W-:Y:S05]  /*a2c0*/  BSYNC B1 ;  /* 0x0000000000017941 */ /* 0x000fea0003800000 */
.L_x_360:
        /* <DEDUP_REMOVED lines=9> */
.L_x_363:
[----:B------:R-:W-:Y:S05]  /*a360*/  BSYNC B1 ;  /* 0x0000000000017941 */ /* 0x000fea0003800000 */
.L_x_362:
        /* <DEDUP_REMOVED lines=9> */
.L_x_365:
[----:B------:R-:W-:Y:S05]  /*a400*/  BSYNC B1 ;  /* 0x0000000000017941 */ /* 0x000fea0003800000 */
.L_x_364:
        /* <DEDUP_REMOVED lines=11> */
.L_x_367:
[----:B------:R-:W-:Y:S05]  /*a4c0*/  BSYNC B1 ;  /* 0x0000000000017941 */ /* 0x000fea0003800000 */
.L_x_366:
[----:B0----5:R-:W-:Y:S01]  /*a4d0*/  IMAD.U32 R3, R224, 0x10000, RZ ;  /* 0x00010000e0037824 */ /* 0x021fe200078e00ff */
[----:B------:R-:W-:Y:S01]  /*a4e0*/  ISETP.GT.AND P2, PT, R0, 0x38, P1 ;  /* 0x000000380000780c */ /* 0x000fe20000f44270 */
[----:B------:R-:W-:Y:S01]  /*a4f0*/  @P3 IMAD.MOV.U32 R11, RZ, RZ, R73 ;  /* 0x000000ffff0b3224 */ /* 0x000fe200078e0049 */
        /* <DEDUP_REMOVED lines=9> */
.L_x_369:
[----:B------:R-:W-:Y:S05]  /*a590*/  BSYNC B1 ;  /* 0x0000000000017941 */ /* 0x000fea0003800000 */
.L_x_368:
        /* <DEDUP_REMOVED lines=9> */
.L_x_371:
[----:B------:R-:W-:Y:S05]  /*a630*/  BSYNC B1 ;  /* 0x0000000000017941 */ /* 0x000fea0003800000 */
.L_x_370:
        /* <DEDUP_REMOVED lines=9> */
.L_x_373:
[----:B------:R-:W-:Y:S05]  /*a6d0*/  BSYNC B1 ;  /* 0x0000000000017941 */ /* 0x000fea0003800000 */
.L_x_372:
        /* <DEDUP_REMOVED lines=11> */
.L_x_375:
[----:B------:R-:W-:Y:S05]  /*a790*/  BSYNC B1 ;  /* 0x0000000000017941 */ /* 0x000fea0003800000 */
.L_x_374:
[----:B0----5:R-:W-:Y:S01]  /*a7a0*/  IMAD.U32 R3, R224, 0x10000, RZ ;  /* 0x00010000e0037824 */ /* 0x021fe200078e00ff */
[----:B------:R-:W-:Y:S01]  /*a7b0*/  @P3 MOV R11, R73 ;  /* 0x00000049000b3202 */ /* 0x000fe20000000f00 */
        /* <DEDUP_REMOVED lines=10> */
.L_x_377:
[----:B------:R-:W-:Y:S05]  /*a860*/  BSYNC B1 ;  /* 0x0000000000017941 */ /* 0x000fea0003800000 */
.L_x_376:
        /* <DEDUP_REMOVED lines=9> */
.L_x_379:
[----:B------:R-:W-:Y:S05]  /*a900*/  BSYNC B1 ;  /* 0x0000000000017941 */ /* 0x000fea0003800000 */
.L_x_378:
        /* <DEDUP_REMOVED lines=9> */
.L_x_381:
[----:B------:R-:W-:Y:S05]  /*a9a0*/  BSYNC B1 ;  /* 0x0000000000017941 */ /* 0x000fea0003800000 */
.L_x_380:
        /* <DEDUP_REMOVED lines=11> */
.L_x_383:
[----:B------:R-:W-:Y:S05]  /*aa60*/  BSYNC B1 ;  /* 0x0000000000017941 */ /* 0x000fea0003800000 */
.L_x_382:
        /* <DEDUP_REMOVED lines=12> */
.L_x_385:
[----:B------:R-:W-:Y:S05]  /*ab30*/  BSYNC B1 ;  /* 0x0000000000017941 */ /* 0x000fea0003800000 */
.L_x_384:
        /* <DEDUP_REMOVED lines=9> */
.L_x_387:
[----:B------:R-:W-:Y:S05]  /*abd0*/  BSYNC B1 ;  /* 0x0000000000017941 */ /* 0x000fea0003800000 */
.L_x_386:
        /* <DEDUP_REMOVED lines=9> */
.L_x_389:
[----:B------:R-:W-:Y:S05]  /*ac70*/  BSYNC B1 ;  /* 0x0000000000017941 */ /* 0x000fea0003800000 */
.L_x_388:
        /* <DEDUP_REMOVED lines=11> */
.L_x_391:
[----:B------:R-:W-:Y:S05]  /*ad30*/  BSYNC B1 ;  /* 0x0000000000017941 */ /* 0x000fea0003800000 */
.L_x_390:
        /* <DEDUP_REMOVED lines=12> */
.L_x_393:
[----:B------:R-:W-:Y:S05]  /*ae00*/  BSYNC B1 ;  /* 0x0000000000017941 */ /* 0x000fea0003800000 */
.L_x_392:
        /* <DEDUP_REMOVED lines=9> */
.L_x_395:
[----:B------:R-:W-:Y:S05]  /*aea0*/  BSYNC B1 ;  /* 0x0000000000017941 */ /* 0x000fea0003800000 */
.L_x_394:
        /* <DEDUP_REMOVED lines=9> */
.L_x_397:
[----:B------:R-:W-:Y:S05]  /*af40*/  BSYNC B1 ;  /* 0x0000000000017941 */ /* 0x000fea0003800000 */
.L_x_396:
        /* <DEDUP_REMOVED lines=11> */
.L_x_399:
[----:B------:R-:W-:Y:S05]  /*b000*/  BSYNC B1 ;  /* 0x0000000000017941 */ /* 0x000fea0003800000 */
.L_x_398:
[----:B0----5:R-:W-:Y:S01]  /*b010*/  IMAD.U32 R3, R224, 0x10000, RZ ;  /* 0x00010000e0037824 */ /* 0x021fe200078e00ff */
[----:B------:R-:W-:Y:S01]  /*b020*/  ISETP.GT.AND P2, PT, R0, 0x58, P1 ;  /* 0x000000580000780c */ /* 0x000fe20000f44270 */
[----:B------:R-:W-:Y:S01]  /*b030*/  @P0 IMAD.MOV.U32 R5, RZ, RZ, R73 ;  /* 0x000000ffff050224 */ /* 0x000fe200078e0049 */
[----:B------:R-:W-:Y:S01]  /*b040*/  BSSY B1, `(.L_x_400) ;  /* 0x0000007000017945 */ /* 0x000fe20003800000 */
[----:B-1----:R-:W-:-:S04]  /*b050*/  FMUL R8, R3, R22 ;  /* 0x0000001603087220 */ /* 0x002fc80000400000 */
[----:B------:R-:W-:-:S05]  /*b060*/  FFMA R8, R69, R19, R8 ;  /* 0x0000001345087223 */ /* 0x000fca0000000008 */
[----:B------:R-:W-:-:S05]  /*b070*/  F2FP.BF16.F32.PACK_AB R8, RZ, R8 ;  /* 0x00000008ff08723e */ /* 0x000fca00000010ff */
[----:B------:R0:W-:Y:S01]  /*b080*/  @P0 STG.E.U16 desc[UR36][R4.64+0xb2], R8 ;  /* 0x0000b20804000986 */ /* 0x0001e2000c101524 */
[----:B------:R-:W-:Y:S05]  /*b090*/  @!P2 BRA `(.L_x_401) ;  /* 0x000000000004a947 */ /* 0x000fea0003800000 */
[----:B------:R1:W5:Y:S02]  /*b0a0*/  LDG.E.LTC128B.U16 R224, desc[UR36][R14.64+0xb0] ;  /* 0x0000b0240ee07981 */ /* 0x000364000c1e1520 */
.L_x_401:
[----:B------:R-:W-:Y:S05]  /*b0b0*/  BSYNC B1 ;  /* 0x0000000000017941 */ /* 0x000fea0003800000 */
.L_x_400:
        /* <DEDUP_REMOVED lines=11> */
.L_x_403:
[----:B------:R-:W-:Y:S05]  /*b170*/  BSYNC B1 ;  /* 0x0000000000017941 */ /* 0x000fea0003800000 */
.L_x_402:
[----:B------:R-:W-:Y:S05]  /*b180*/  @!P1 BRA `(.L_x_404) ;  /* 0x0000003800549947 */ /* 0x000fea0003800000 */
[----:B0----5:R-:W-:-:S05]  /*b190*/  SHF.L.U32 R3, R224, 0x10, RZ ;  /* 0x00000010e0037819 */ /* 0x021fca00000006ff */
[----:B------:R-:W-:-:S04]  /*b1a0*/  FMUL R0, R3, R22 ;  /* 0x0000001603007220 */ /* 0x000fc80000400000 */
[----:B------:R-:W-:-:S05]  /*b1b0*/  FFMA R0, R71, R19, R0 ;  /* 0x0000001347007223 */ /* 0x000fca0000000000 */
[----:B------:R-:W-:-:S05]  /*b1c0*/  F2FP.BF16.F32.PACK_AB R0, RZ, R0 ;  /* 0x00000000ff00723e */ /* 0x000fca00000010ff */
[----:B------:R0:W-:Y:S01]  /*b1d0*/  STG.E.U16 desc[UR36][R6.64+0xb2], R0 ;  /* 0x0000b20006007986 */ /* 0x0001e2000c101524 */
[----:B------:R-:W-:Y:S05]  /*b1e0*/  BRA `(.L_x_404) ;  /* 0x00000038003c7947 */ /* 0x000fea0003800000 */
.L_x_29:
[----:B------:R-:W-:Y:S01]  /*b1f0*/  ULDC.64 UR4, c[0x0][0x5c0] ;  /* 0x0001700000047ab9 */ /* 0x000fe20000000a00 */
[-C--:B------:R-:W-:Y:S01]  /*b200*/  FMUL R168, R168, R19.reuse ;  /* 0x00000013a8a87220 */ /* 0x080fe20000400000 */
[----:B------:R-:W-:Y:S01]  /*b210*/  LEA R8, P1, R6, UR4, 0x1 ;  /* 0x0000000406087c11 */ /* 0x000fe2000f8208ff */
[-C--:B------:R-:W-:Y:S01]  /*b220*/  FMUL R169, R169, R19.reuse ;  /* 0x00000013a9a97220 */ /* 0x080fe20000400000 */
[----:B------:R-:W-:Y:S01]  /*b230*/  ISETP.GT.AND P5, PT, R0, 0x1, P0 ;  /* 0x000000010000780c */ /* 0x000fe200007a4270 */
[----:B------:R-:W-:Y:S01]  /*b240*/  USHF.L.U64.HI UR4, UR6, 0x4, UR7 ;  /* 0x0000000406047899 */ /* 0x000fe20008010207 */
[----:B------:R-:W-:Y:S01]  /*b250*/  LEA.HI.X R9, R6, UR5, R4, 0x1, P1 ;  /* 0x0000000506097c11 */ /* 0x000fe200088f0c04 */
[----:B------:R-:W-:Y:S01]  /*b260*/  USHF.L.U32 UR5, UR6, 0x4, URZ ;  /* 0x0000000406057899 */ /* 0x000fe2000800063f */
[----:B------:R-:W-:Y:S01]  /*b270*/  ISETP.GT.AND P1, PT, R3, 0x8, PT ;  /* 0x000000080300780c */ /* 0x000fe20003f24270 */
[-C--:B------:R-:W-:Y:S01]  /*b280*/  FMUL R170, R170, R19.reuse ;  /* 0x00000013aaaa7220 */ /* 0x080fe20000400000 */
[----:B------:R-:W-:Y:S01]  /*b290*/  F2FP.BF16.F32.PACK_AB R168, RZ, R168 ;  /* 0x000000a8ffa8723e */ /* 0x000fe200000010ff */
[-C--:B------:R-:W-:Y:S01]  /*b2a0*/  FMUL R171, R171, R19.reuse ;  /* 0x00000013abab7220 */ /* 0x080fe20000400000 */
[----:B------:R-:W-:Y:S01]  /*b2b0*/  ISETP.GT.AND P3, PT, R0, RZ, P1 ;  /* 0x000000ff0000720c */ /* 0x000fe20000f64270 */
[----:B------:R-:W-:Y:S01]  /*b2c0*/  FMUL R172, R172, R19 ;  /* 0x00000013acac7220 */ /* 0x000fe20000400000 */
[----:B------:R-:W-:Y:S01]  /*b2d0*/  IADD3 R4, P4, R8, UR5, RZ ;  /* 0x0000000508047c10 */ /* 0x000fe2000ff9e0ff */
[----:B------:R-:W-:Y:S01]  /*b2e0*/  @P2 STG.E.U16 desc[UR36][R8.64], R168 ;  /* 0x000000a808002986 */ /* 0x000fe2000c101524 */
[----:B------:R-:W-:Y:S01]  /*b2f0*/  F2FP.BF16.F32.PACK_AB R169, RZ, R169 ;  /* 0x000000a9ffa9723e */ /* 0x000fe200000010ff */
[-C--:B------:R-:W-:Y:S01]  /*b300*/  FMUL R173, R173, R19.reuse ;  /* 0x00000013adad7220 */ /* 0x080fe20000400000 */
[----:B------:R-:W-:Y:S01]  /*b310*/  F2FP.BF16.F32.PACK_AB R170, RZ, R170 ;  /* 0x000000aaffaa723e */ /* 0x000fe200000010ff */
[-C--:B------:R-:W-:Y:S01]  /*b320*/  FMUL R174, R174, R19.reuse ;  /* 0x00000013aeae7220 */ /* 0x080fe20000400000 */
[----:B------:R-:W-:Y:S01]  /*b330*/  IADD3.X R5, R9, UR4, RZ, P4, !PT ;  /* 0x0000000409057c10 */ /* 0x000fe2000a7fe4ff */
[----:B------:R-:W-:Y:S01]  /*b340*/  @P5 STG.E.U16 desc[UR36][R8.64+0x2], R169 ;  /* 0x000002a908005986 */ /* 0x000fe2000c101524 */
[C---:B------:R-:W-:Y:S01]  /*b350*/  ISETP.GT.AND P2, PT, R0.reuse, 0x1, P1 ;  /* 0x000000010000780c */ /* 0x040fe20000f44270 */
[-C--:B------:R-:W-:Y:S01]  /*b360*/  FMUL R175, R175, R19.reuse ;  /* 0x00000013afaf7220 */ /* 0x080fe20000400000 */
[C---:B------:R-:W-:Y:S01]  /*b370*/  ISETP.GT.AND P4, PT, R0.reuse, 0x8, P0 ;  /* 0x000000080000780c */ /* 0x040fe20000784270 */
[----:B------:R-:W-:Y:S01]  /*b380*/  @P3 STG.E.U16 desc[UR36][R4.64], R170 ;  /* 0x000000aa04003986 */ /* 0x000fe2000c101524 */
[----:B------:R-:W-:Y:S01]  /*b390*/  ISETP.GT.AND P5, PT, R0, 0x9, P0 ;  /* 0x000000090000780c */ /* 0x000fe200007a4270 */
[-C--:B------:R-:W-:Y:S01]  /*b3a0*/  FMUL R176, R176, R19.reuse ;  /* 0x00000013b0b07220 */ /* 0x080fe20000400000 */
[----:B------:R-:W-:Y:S01]  /*b3b0*/  ISETP.GT.AND P3, PT, R0, 0x8, P1 ;  /* 0x000000080000780c */ /* 0x000fe20000f64270 */
[----:B------:R-:W-:Y:S01]  /*b3c0*/  FMUL R177, R177, R19 ;  /* 0x00000013b1b17220 */ /* 0x000fe20000400000 */
[----:B------:R-:W-:Y:S01]  /*b3d0*/  F2FP.BF16.F32.PACK_AB R171, RZ, R171 ;  /* 0x000000abffab723e */ /* 0x000fe200000010ff */
[-C--:B------:R-:W-:Y:S01]  /*b3e0*/  FMUL R178, R178, R19.reuse ;  /* 0x00000013b2b27220 */ /* 0x080fe20000400000 */
[----:B------:R-:W-:Y:S01]  /*b3f0*/  F2FP.BF16.F32.PACK_AB R172, RZ, R172 ;  /* 0x000000acffac723e */ /* 0x000fe200000010ff */
[----:B------:R-:W-:Y:S01]  /*b400*/  FMUL R179, R179, R19 ;  /* 0x00000013b3b37220 */ /* 0x000fe20000400000 */
[----:B------:R-:W-:Y:S01]  /*b410*/  F2FP.BF16.F32.PACK_AB R173, RZ, R173 ;  /* 0x000000adffad723e */ /* 0x000fe200000010ff */
[----:B------:R-:W-:Y:S01]  /*b420*/  @P2 STG.E.U16 desc[UR36][R4.64+0x2], R171 ;  /* 0x000002ab04002986 */ /* 0x000fe2000c101524 */
[----:B------:R-:W-:Y:S01]  /*b430*/  F2FP.BF16.F32.PACK_AB R174, RZ, R174 ;  /* 0x000000aeffae723e */ /* 0x000fe200000010ff */
[-C--:B------:R-:W-:Y:S01]  /*b440*/  FMUL R180, R180, R19.reuse ;  /* 0x00000013b4b47220 */ /* 0x080fe20000400000 */
[C---:B------:R-:W-:Y:S01]  /*b450*/  ISETP.GT.AND P2, PT, R0.reuse, 0x9, P1 ;  /* 0x000000090000780c */ /* 0x040fe20000f44270 */
[----:B------:R-:W-:Y:S01]  /*b460*/  @P4 STG.E.U16 desc[UR36][R8.64+0x10], R172 ;  /* 0x000010ac08004986 */ /* 0x000fe2000c101524 */
[C---:B------:R-:W-:Y:S01]  /*b470*/  ISETP.GT.AND P4, PT, R0.reuse, 0x10, P0 ;  /* 0x000000100000780c */ /* 0x040fe20000784270 */
[----:B------:R-:W-:Y:S01]  /*b480*/  FMUL R181, R181, R19 ;  /* 0x00000013b5b57220 */ /* 0x000fe20000400000 */
[----:B------:R-:W-:Y:S01]  /*b490*/  F2FP.BF16.F32.PACK_AB R175, RZ, R175 ;  /* 0x000000afffaf723e */ /* 0x000fe200000010ff */
[----:B------:R-:W-:Y:S01]  /*b4a0*/  @P5 STG.E.U16 desc[UR36][R8.64+0x12], R173 ;  /* 0x000012ad08005986 */ /* 0x000fe2000c101524 */
[----:B------:R-:W-:Y:S01]  /*b4b0*/  ISETP.GT.AND P5, PT, R0, 0x11, P0 ;  /* 0x000000110000780c */ /* 0x000fe200007a4270 */
[-C--:B------:R-:W-:Y:S01]  /*b4c0*/  FMUL R182, R182, R19.reuse ;  /* 0x00000013b6b67220 */ /* 0x080fe20000400000 */
[----:B------:R-:W-:Y:S01]  /*b4d0*/  F2FP.BF16.F32.PACK_AB R176, RZ, R176 ;  /* 0x000000b0ffb0723e */ /* 0x000fe200000010ff */
[----:B------:R-:W-:Y:S01]  /*b4e0*/  @P3 STG.E.U16 desc[UR36][R4.64+0x10], R174 ;  /* 0x000010ae04003986 */ /* 0x000fe2000c101524 */
[----:B------:R-:W-:Y:S01]  /*b4f0*/  ISETP.GT.AND P3, PT, R0, 0x10, P1 ;  /* 0x000000100000780c */ /* 0x000fe20000f64270 */
        /* <DEDUP_REMOVED lines=111> */
[C---:B------:R-:W-:Y:S01]  /*bbf0*/  ISETP.GT.AND P3, PT, R0.reuse, 0x48, P1 ;  /* 0x000000480000780c */ /* 0x040fe20000f64270 */
[----:B------:R-:W-:Y:S01]  /*bc00*/  FMUL R211, R211, R19 ;  /* 0x00000013d3d37220 */ /* 0x000fe20000400000 */
[----:B------:R-:W-:Y:S01]  /*bc10*/  F2FP.BF16.F32.PACK_AB R205, RZ, R205 ;  /* 0x000000cdffcd723e */ /* 0x000fe200000010ff */
[----:B------:R-:W-:Y:S01]  /*bc20*/  @P2 STG.E.U16 desc[UR36][R4.64+0x82], R203 ;  /* 0x000082cb04002986 */ /* 0x000fe2000c101524 */
[----:B------:R-:W-:Y:S01]  /*bc30*/  F2FP.BF16.F32.PACK_AB R206, RZ, R206 ;  /* 0x000000ceffce723e */ /* 0x000fe200000010ff */
[-C--:B------:R-:W-:Y:S01]  /*bc40*/  FMUL R213, R213, R19.reuse ;  /* 0x00000013d5d57220 */ /* 0x080fe20000400000 */
[C---:B------:R-:W-:Y:S01]  /*bc50*/  ISETP.GT.AND P2, PT, R0.reuse, 0x49, P1 ;  /* 0x000000490000780c */ /* 0x040fe20000f44270 */
[----:B------:R-:W-:Y:S01]  /*bc60*/  @P4 STG.E.U16 desc[UR36][R8.64+0x90], R204 ;  /* 0x000090cc08004986 */ /* 0x000fe2000c101524 */
[----:B------:R-:W-:Y:S01]  /*bc70*/  ISETP.GT.AND P4, PT, R0, 0x50, P0 ;  /* 0x000000500000780c */ /* 0x000fe20000784270 */
        /* <DEDUP_REMOVED lines=12> */
[----:B------:R-:W-:Y:S01]  /*bd40*/  IMAD.U32 R7, RZ, RZ, UR6 ;  /* 0x00000006ff077e24 */ /* 0x000fe2000f8e00ff */
[C---:B------:R-:W-:Y:S01]  /*bd50*/  ISETP.GT.AND P2, PT, R0.reuse, 0x51, P1 ;  /* 0x000000510000780c */ /* 0x040fe20000f44270 */
[----:B------:R-:W-:Y:S01]  /*bd60*/  @P4 STG.E.U16 desc[UR36][R8.64+0xa0], R208 ;  /* 0x0000a0d008004986 */ /* 0x000fe2000c101524 */
[C---:B------:R-:W-:Y:S01]  /*bd70*/  ISETP.GT.AND P4, PT, R0.reuse, 0x58, P0 ;  /* 0x000000580000780c */ /* 0x040fe20000784270 */
[----:B------:R-:W-:Y:S01]  /*bd80*/  USHF.L.U64.HI UR10, UR6, 0x8, UR7 ;  /* 0x00000008060a7899 */ /* 0x000fe20008010207 */
[C---:B------:R-:W-:Y:S01]  /*bd90*/  ISETP.GT.AND P0, PT, R0.reuse, 0x59, P0 ;  /* 0x000000590000780c */ /* 0x040fe20000704270 */
[----:B------:R-:W-:Y:S01]  /*bda0*/  @P5 STG.E.U16 desc[UR36][R8.64+0xa2], R209 ;  /* 0x0000a2d108005986 */ /* 0x000fe2000c101524 */
[----:B------:R-:W-:Y:S01]  /*bdb0*/  F2FP.BF16.F32.PACK_AB R211, RZ, R211 ;  /* 0x000000d3ffd3723e */ /* 0x000fe200000010ff */
[----:B------:R-:W-:Y:S01]  /*bdc0*/  FMUL R121, R121, R19 ;  /* 0x0000001379797220 */ /* 0x000fe20000400000 */
[----:B------:R-:W-:Y:S01]  /*bdd0*/  F2FP.BF16.F32.PACK_AB R213, RZ, R213 ;  /* 0x000000d5ffd5723e */ /* 0x000fe200000010ff */
[----:B------:R-:W-:Y:S01]  /*bde0*/  @P3 STG.E.U16 desc[UR36][R4.64+0xa0], R210 ;  /* 0x0000a0d204003986 */ /* 0x000fe2000c101524 */
[----:B------:R-:W-:Y:S01]  /*bdf0*/  ISETP.GT.AND P3, PT, R0, 0x58, P1 ;  /* 0x000000580000780c */ /* 0x000fe20000f64270 */
[-C--:B------:R-:W-:Y:S01]  /*be00*/  FMUL R120, R120, R19.reuse ;  /* 0x0000001378787220 */ /* 0x080fe20000400000 */
[----:B------:R-:W-:Y:S01]  /*be10*/  F2FP.BF16.F32.PACK_AB R212, RZ, R212 ;  /* 0x000000d4ffd4723e */ /* 0x000fe200000010ff */
[----:B------:R-:W-:Y:S01]  /*be20*/  @P2 STG.E.U16 desc[UR36][R4.64+0xa2], R211 ;  /* 0x0000a2d304002986 */ /* 0x000fe2000c101524 */
[----:B------:R-:W-:Y:S01]  /*be30*/  F2FP.BF16.F32.PACK_AB R214, RZ, R214 ;  /* 0x000000d6ffd6723e */ /* 0x000fe200000010ff */
[-C--:B------:R-:W-:Y:S01]  /*be40*/  FMUL R122, R122, R19.reuse ;  /* 0x000000137a7a7220 */ /* 0x080fe20000400000 */
[----:B------:R-:W-:Y:S01]  /*be50*/  ISETP.GT.AND P1, PT, R0, 0x59, P1 ;  /* 0x000000590000780c */ /* 0x000fe20000f24270 */
[----:B------:R-:W-:Y:S01]  /*be60*/  @P0 STG.E.U16 desc[UR36][R8.64+0xb2], R213 ;  /* 0x0000b2d508000986 */ /* 0x000fe2000c101524 */
[----:B------:R-:W-:Y:S01]  /*be70*/  ISETP.GT.AND P0, PT, R3, 0x80, PT ;  /* 0x000000800300780c */ /* 0x000fe20003f04270 */
[----:B------:R-:W-:Y:S01]  /*be80*/  FMUL R123, R123, R19 ;  /* 0x000000137b7b7220 */ /* 0x000fe20000400000 */
[----:B------:R-:W-:Y:S01]  /*be90*/  F2FP.BF16.F32.PACK_AB R215, RZ, R215 ;  /* 0x000000d7ffd7723e */ /* 0x000fe200000010ff */
[----:B------:R-:W-:Y:S01]  /*bea0*/  @P4 STG.E.U16 desc[UR36][R8.64+0xb0], R212 ;  /* 0x0000b0d408004986 */ /* 0x000fe2000c101524 */
[----:B------:R-:W-:Y:S01]  /*beb0*/  LEA R6, P4, R7, R8, 0x8 ;  /* 0x0000000807067211 */ /* 0x000fe200078840ff */
[-C--:B------:R-:W-:Y:S01]  /*bec0*/  FMUL R124, R124, R19.reuse ;  /* 0x000000137c7c7220 */ /* 0x080fe20000400000 */
[C---:B------:R-:W-:Y:S01]  /*bed0*/  ISETP.GT.AND P2, PT, R0.reuse, RZ, P0 ;  /* 0x000000ff0000720c */ /* 0x040fe20000744270 */
[----:B------:R-:W-:Y:S01]  /*bee0*/  @P3 STG.E.U16 desc[UR36][R4.64+0xb0], R214 ;  /* 0x0000b0d604003986 */ /* 0x000fe2000c101524 */
[----:B------:R-:W-:Y:S01]  /*bef0*/  ISETP.GT.AND P3, PT, R0, 0x1, P0 ;  /* 0x000000010000780c */ /* 0x000fe20000764270 */
[----:B------:R-:W-:Y:S01]  /*bf00*/  FMUL R125, R125, R19 ;  /* 0x000000137d7d7220 */ /* 0x000fe20000400000 */
[----:B------:R-:W-:Y:S01]  /*bf10*/  F2FP.BF16.F32.PACK_AB R121, RZ, R121 ;  /* 0x00000079ff79723e */ /* 0x000fe200000010ff */
[----:B------:R0:W-:Y:S01]  /*bf20*/  @P1 STG.E.U16 desc[UR36][R4.64+0xb2], R215 ;  /* 0x0000b2d704001986 */ /* 0x0001e2000c101524 */
[----:B------:R-:W-:Y:S01]  /*bf30*/  IADD3.X R7, R9, UR10, RZ, P4, !PT ;  /* 0x0000000a09077c10 */ /* 0x000fe2000a7fe4ff */
[-C--:B------:R-:W-:Y:S01]  /*bf40*/  FMUL R126, R126, R19.reuse ;  /* 0x000000137e7e7220 */ /* 0x080fe20000400000 */
[----:B------:R-:W-:Y:S01]  /*bf50*/  ISETP.GT.AND P1, PT, R3, 0x88, PT ;  /* 0x000000880300780c */ /* 0x000fe20003f24270 */
[-C--:B------:R-:W-:Y:S01]  /*bf60*/  FMUL R127, R127, R19.reuse ;  /* 0x000000137f7f7220 */ /* 0x080fe20000400000 */
[----:B------:R-:W-:Y:S01]  /*bf70*/  IADD3 R12, P6, R6, UR5, RZ ;  /* 0x00000005060c7c10 */ /* 0x000fe2000ffde0ff */
[-C--:B------:R-:W-:Y:S01]  /*bf80*/  FMUL R128, R128, R19.reuse ;  /* 0x0000001380807220 */ /* 0x080fe20000400000 */
[C---:B------:R-:W-:Y:S01]  /*bf90*/  ISETP.GT.AND P5, PT, R0.reuse, RZ, P1 ;  /* 0x000000ff0000720c */ /* 0x040fe20000fa4270 */
[-C--:B------:R-:W-:Y:S01]  /*bfa0*/  FMUL R129, R129, R19.reuse ;  /* 0x0000001381817220 */ /* 0x080fe20000400000 */
[----:B------:R-:W-:Y:S01]  /*bfb0*/  ISETP.GT.AND P4, PT, R0, 0x1, P1 ;  /* 0x000000010000780c */ /* 0x000fe20000f84270 */
[----:B------:R-:W-:Y:S01]  /*bfc0*/  @P3 STG.E.U16 desc[UR36][R6.64+0x2], R121 ;  /* 0x0000027906003986 */ /* 0x000fe2000c101524 */
[----:B------:R-:W-:Y:S01]  /*bfd0*/  F2FP.BF16.F32.PACK_AB R120, RZ, R120 ;  /* 0x00000078ff78723e */ /* 0x000fe200000010ff */
[-C--:B------:R-:W-:Y:S01]  /*bfe0*/  FMUL R130, R130, R19.reuse ;  /* 0x0000001382827220 */ /* 0x080fe20000400000 */
[----:B------:R-:W-:Y:S01]  /*bff0*/  ISETP.GT.AND P3, PT, R0, 0x8, P0 ;  /* 0x000000080000780c */ /* 0x000fe20000764270 */
[-C--:B------:R-:W-:Y:S01]  /*c000*/  FMUL R131, R131, R19.reuse ;  /* 0x0000001383837220 */ /* 0x080fe20000400000 */
[----:B------:R-:W-:Y:S01]  /*c010*/  IADD3.X R13, R7, UR4, RZ, P6, !PT ;  /* 0x00000004070d7c10 */ /* 0x000fe2000b7fe4ff */
[----:B------:R-:W-:Y:S01]  /*c020*/  @P2 STG.E.U16 desc[UR36][R6.64], R120 ;  /* 0x0000007806002986 */ /* 0x000fe2000c101524 */
[----:B0-----:R-:W-:Y:S01]  /*c030*/  IADD3 R4, P6, R6, UR5, RZ ;  /* 0x0000000506047c10 */ /* 0x001fe2000ffde0ff */
[-C--:B------:R-:W-:Y:S01]  /*c040*/  FMUL R132, R132, R19.reuse ;  /* 0x0000001384847220 */ /* 0x080fe20000400000 */
[----:B------:R-:W-:Y:S01]  /*c050*/  F2FP.BF16.F32.PACK_AB R122, RZ, R122 ;  /* 0x0000007aff7a723e */ /* 0x000fe200000010ff */
[-C--:B------:R-:W-:Y:S01]  /*c060*/  FMUL R133, R133, R19.reuse ;  /* 0x0000001385857220 */ /* 0x080fe20000400000 */
[----:B------:R-:W-:Y:S01]  /*c070*/  ISETP.GT.AND P2, PT, R0, 0x9, P0 ;  /* 0x000000090000780c */ /* 0x000fe20000744270 */
[----:B------:R-:W-:Y:S01]  /*c080*/  FMUL R134, R134, R19 ;  /* 0x0000001386867220 */ /* 0x000fe20000400000 */
[----:B------:R-:W-:Y:S01]  /*c090*/  F2FP.BF16.F32.PACK_AB R123, RZ, R123 ;  /* 0x0000007bff7b723e */ /* 0x000fe200000010ff */
[----:B------:R-:W-:Y:S01]  /*c0a0*/  @P5 STG.E.U16 desc[UR36][R12.64], R122 ;  /* 0x0000007a0c005986 */ /* 0x000fe2000c101524 */
[----:B------:R-:W-:Y:S01]  /*c0b0*/  IADD3.X R5, R7, UR4, RZ, P6, !PT ;  /* 0x0000000407057c10 */ /* 0x000fe2000b7fe4ff */
[-C--:B------:R-:W-:Y:S01]  /*c0c0*/  FMUL R135, R135, R19.reuse ;  /* 0x0000001387877220 */ /* 0x080fe20000400000 */
[----:B------:R-:W-:Y:S01]  /*c0d0*/  F2FP.BF16.F32.PACK_AB R124, RZ, R124 ;  /* 0x0000007cff7c723e */ /* 0x000fe200000010ff */
[----:B------:R-:W-:Y:S01]  /*c0e0*/  FMUL R136, R136, R19 ;  /* 0x0000001388887220 */ /* 0x000fe20000400000 */
[----:B------:R-:W-:Y:S01]  /*c0f0*/  F2FP.BF16.F32.PACK_AB R125, RZ, R125 ;  /* 0x0000007dff7d723e */ /* 0x000fe200000010ff */
[----:B------:R-:W-:Y:S01]  /*c100*/  @P4 STG.E.U16 desc[UR36][R4.64+0x2], R123 ;  /* 0x0000027b04004986 */ /* 0x000fe2000c101524 */
[----:B------:R-:W-:Y:S01]  /*c110*/  F2FP.BF16.F32.PACK_AB R126, RZ, R126 ;  /* 0x0000007eff7e723e */ /* 0x000fe200000010ff */
[----:B------:R-:W-:Y:S01]  /*c120*/  FMUL R137, R137, R19 ;  /* 0x0000001389897220 */ /* 0x000fe20000400000 */
[----:B------:R-:W-:Y:S01]  /*c130*/  F2FP.BF16.F32.PACK_AB R127, RZ, R127 ;  /* 0x0000007fff7f723e */ /* 0x000fe200000010ff */
[----:B------:R-:W-:Y:S01]  /*c140*/  @P3 STG.E.U16 desc[UR36][R6.64+0x10], R124 ;  /* 0x0000107c06003986 */ /* 0x000fe2000c101524 */
[----:B------:R-:W-:Y:S01]  /*c150*/  ISETP.GT.AND P3, PT, R0, 0x8, P1 ;  /* 0x000000080000780c */ /* 0x000fe20000f64270 */
[-C--:B------:R-:W-:Y:S01]  /*c160*/  FMUL R138, R138, R19.reuse ;  /* 0x000000138a8a7220 */ /* 0x080fe20000400000 */
[C---:B------:R-:W-:Y:S01]  /*c170*/  ISETP.GT.AND P4, PT, R0.reuse, 0x10, P0 ;  /* 0x000000100000780c */ /* 0x040fe20000784270 */
[----:B------:R-:W-:Y:S01]  /*c180*/  @P2 STG.E.U16 desc[UR36][R6.64+0x12], R125 ;  /* 0x0000127d06002986 */ /* 0x000fe2000c101524 */
[C---:B------:R-:W-:Y:S01]  /*c190*/  ISETP.GT.AND P2, PT, R0.reuse, 0x9, P1 ;  /* 0x000000090000780c */ /* 0x040fe20000f44270 */
[-C--:B------:R-:W-:Y:S01]  /*c1a0*/  FMUL R139, R139, R19.reuse ;  /* 0x000000138b8b7220 */ /* 0x080fe20000400000 */
[----:B------:R-:W-:Y:S01]  /*c1b0*/  ISETP.GT.AND P5, PT, R0, 0x11, P0 ;  /* 0x000000110000780c */ /* 0x000fe200007a4270 */
[-C--:B------:R-:W-:Y:S01]  /*c1c0*/  FMUL R140, R140, R19.reuse ;  /* 0x000000138c8c7220 */ /* 0x080fe20000400000 */
[----:B------:R-:W-:Y:S01]  /*c1d0*/  F2FP.BF16.F32.PACK_AB R128, RZ, R128 ;  /* 0x00000080ff80723e */ /* 0x000fe200000010ff */
[----:B------:R-:W-:Y:S01]  /*c1e0*/  FMUL R141, R141, R19 ;  /* 0x000000138d8d7220 */ /* 0x000fe20000400000 */
[----:B------:R-:W-:Y:S01]  /*c1f0*/  F2FP.BF16.F32.PACK_AB R129, RZ, R129 ;  /* 0x00000081ff81723e */ /* 0x000fe200000010ff */
[----:B------:R-:W-:Y:S01]  /*c200*/  FMUL R142, R142, R19 ;  /* 0x000000138e8e7220 */ /* 0x000fe20000400000 */
[----:B------:R-:W-:Y:S01]  /*c210*/  F2FP.BF16.F32.PACK_AB R130, RZ, R130 ;  /* 0x00000082ff82723e */ /* 0x000fe200000010ff */
[--C-:B------:R-:W-:Y:S01]  /*c220*/  @P3 IMAD.MOV.U32 R10, RZ, RZ, R12.reuse ;  /* 0x000000ffff0a3224 */ /* 0x100fe200078e000c */
[----:B------:R-:W-:Y:S01]  /*c230*/  F2FP.BF16.F32.PACK_AB R131, RZ, R131 ;  /* 0x00000083ff83723e */ /* 0x000fe200000010ff */
[--C-:B------:R-:W-:Y:S01]  /*c240*/  @P3 IMAD.MOV.U32 R11, RZ, RZ, R13.reuse ;  /* 0x000000ffff0b3224 */ /* 0x100fe200078e000d */
[----:B------:R-:W-:Y:S01]  /*c250*/  F2FP.BF16.F32.PACK_AB R132, RZ, R132 ;  /* 0x00000084ff84723e */ /* 0x000fe200000010ff */
[----:B------:R-:W-:Y:S01]  /*c260*/  FMUL R143, R143, R19 ;  /* 0x000000138f8f7220 */ /* 0x000fe20000400000 */
[----:B------:R-:W-:Y:S01]  /*c270*/  F2FP.BF16.F32.PACK_AB R133, RZ, R133 ;  /* 0x00000085ff85723e */ /* 0x000fe200000010ff */
[-C--:B------:R-:W-:Y:S01]  /*c280*/  FMUL R144, R144, R19.reuse ;  /* 0x0000001390907220 */ /* 0x080fe20000400000 */
[----:B------:R0:W-:Y:S01]  /*c290*/  @P3 STG.E.U16 desc[UR36][R10.64+0x10], R126 ;  /* 0x0000107e0a003986 */ /* 0x0001e2000c101524 */
[C---:B------:R-:W-:Y:S01]  /*c2a0*/  ISETP.GT.AND P3, PT, R0.reuse, 0x11, P1 ;  /* 0x000000110000780c */ /* 0x040fe20000f64270 */
[-C--:B------:R-:W-:Y:S01]  /*c2b0*/  FMUL R145, R145, R19.reuse ;  /* 0x0000001391917220 */ /* 0x080fe20000400000 */
[----:B------:R-:W-:Y:S01]  /*c2c0*/  F2FP.BF16.F32.PACK_AB R134, RZ, R134 ;  /* 0x00000086ff86723e */ /* 0x000fe200000010ff */
[----:B------:R-:W-:Y:S01]  /*c2d0*/  @P2 STG.E.U16 desc[UR36][R4.64+0x12], R127 ;  /* 0x0000127f04002986 */ /* 0x000fe2000c101524 */
[----:B------:R-:W-:Y:S01]  /*c2e0*/  ISETP.GT.AND P2, PT, R0, 0x10, P1 ;  /* 0x000000100000780c */ /* 0x000fe20000f44270 */
[----:B------:R-:W-:Y:S01]  /*c2f0*/  FMUL R146, R146, R19 ;  /* 0x0000001392927220 */ /* 0x000fe20000400000 */
[----:B------:R-:W-:Y:S01]  /*c300*/  F2FP.BF16.F32.PACK_AB R135, RZ, R135 ;  /* 0x00000087ff87723e */ /* 0x000fe200000010ff */
[----:B------:R-:W-:Y:S01]  /*c310*/  @P4 STG.E.U16 desc[UR36][R6.64+0x20], R128 ;  /* 0x0000208006004986 */ /* 0x000fe2000c101524 */
[C---:B------:R-:W-:Y:S01]  /*c320*/  ISETP.GT.AND P4, PT, R0.reuse, 0x18, P0 ;  /* 0x000000180000780c */ /* 0x040fe20000784270 */
[-C--:B------:R-:W-:Y:S01]  /*c330*/  FMUL R147, R147, R19.reuse ;  /* 0x0000001393937220 */ /* 0x080fe20000400000 */
[----:B------:R-:W-:Y:S01]  /*c340*/  F2FP.BF16.F32.PACK_AB R136, RZ, R136 ;  /* 0x00000088ff88723e */ /* 0x000fe200000010ff */
[----:B------:R-:W-:Y:S01]  /*c350*/  @P5 STG.E.U16 desc[UR36][R6.64+0x22], R129 ;  /* 0x0000228106005986 */ /* 0x000fe2000c101524 */
[----:B------:R-:W-:Y:S01]  /*c360*/  ISETP.GT.AND P5, PT, R0, 0x19, P0 ;  /* 0x000000190000780c */ /* 0x000fe200007a4270 */
[----:B------:R-:W-:Y:S01]  /*c370*/  FMUL R148, R148, R19 ;  /* 0x0000001394947220 */ /* 0x000fe20000400000 */
[----:B------:R-:W-:Y:S01]  /*c380*/  F2FP.BF16.F32.PACK_AB R137, RZ, R137 ;  /* 0x00000089ff89723e */ /* 0x000fe200000010ff */
[----:B------:R-:W-:Y:S01]  /*c390*/  FMUL R149, R149, R19 ;  /* 0x0000001395957220 */ /* 0x000fe20000400000 */
[----:B------:R-:W-:Y:S01]  /*c3a0*/  F2FP.BF16.F32.PACK_AB R138, RZ, R138 ;  /* 0x0000008aff8a723e */ /* 0x000fe200000010ff */
[--C-:B0-----:R-:W-:Y:S01]  /*c3b0*/  @P2 IMAD.MOV.U32 R10, RZ, RZ, R12.reuse ;  /* 0x000000ffff0a2224 */ /* 0x101fe200078e000c */
[----:B------:R-:W-:Y:S01]  /*c3c0*/  F2FP.BF16.F32.PACK_AB R139, RZ, R139 ;  /* 0x0000008bff8b723e */ /* 0x000fe200000010ff */
[--C-:B------:R-:W-:Y:S01]  /*c3d0*/  @P2 IMAD.MOV.U32 R11, RZ, RZ, R13.reuse ;  /* 0x000000ffff0b2224 */ /* 0x100fe200078e000d */
[----:B------:R-:W-:Y:S01]  /*c3e0*/  F2FP.BF16.F32.PACK_AB R140, RZ, R140 ;  /* 0x0000008cff8c723e */ /* 0x000fe200000010ff */
[----:B------:R-:W-:Y:S01]  /*c3f0*/  FMUL R150, R150, R19 ;  /* 0x0000001396967220 */ /* 0x000fe20000400000 */
[----:B------:R-:W-:Y:S01]  /*c400*/  F2FP.BF16.F32.PACK_AB R141, RZ, R141 ;  /* 0x0000008dff8d723e */ /* 0x000fe200000010ff */
[-C--:B------:R-:W-:Y:S01]  /*c410*/  FMUL R151, R151, R19.reuse ;  /* 0x0000001397977220 */ /* 0x080fe20000400000 */
[----:B------:R0:W-:Y:S01]  /*c420*/  @P2 STG.E.U16 desc[UR36][R10.64+0x20], R130 ;  /* 0x000020820a002986 */ /* 0x0001e2000c101524 */
        /* <DEDUP_REMOVED lines=8> */
[----:B------:R-:W-:Y:S01]  /*c4b0*/  ISETP.GT.AND P4, PT, R0, 0x20, P0 ;  /* 0x000000200000780c */ /* 0x000fe20000784270 */
[----:B------:R-:W-:Y:S01]  /*c4c0*/  FMUL R154, R154, R19 ;  /* 0x000000139a9a7220 */ /* 0x000fe20000400000 */
[----:B------:R-:W-:Y:S01]  /*c4d0*/  F2FP.BF16.F32.PACK_AB R144, RZ, R144 ;  /* 0x00000090ff90723e */ /* 0x000fe200000010ff */
[----:B------:R-:W-:Y:S01]  /*c4e0*/  @P5 STG.E.U16 desc[UR36][R6.64+0x32], R133 ;  /* 0x0000328506005986 */ /* 0x000fe2000c101524 */
[----:B------:R-:W-:Y:S01]  /*c4f0*/  ISETP.GT.AND P5, PT, R0, 0x21, P0 ;  /* 0x000000210000780c */ /* 0x000fe200007a4270 */
        /* <DEDUP_REMOVED lines=17> */
[----:B------:R-:W-:Y:S01]  /*c610*/  FMUL R159, R159, R19 ;  /* 0x000000139f9f7220 */ /* 0x000fe20000400000 */
[----:B------:R-:W-:Y:S01]  /*c620*/  F2FP.BF16.F32.PACK_AB R150, RZ, R150 ;  /* 0x00000096ff96723e */ /* 0x000fe200000010ff */
[----:B------:R-:W-:Y:S01]  /*c630*/  @P5 STG.E.U16 desc[UR36][R6.64+0x42], R137 ;  /* 0x0000428906005986 */ /* 0x000fe2000c101524 */
[----:B------:R-:W-:Y:S01]  /*c640*/  ISETP.GT.AND P5, PT, R0, 0x29, P0 ;  /* 0x000000290000780c */ /* 0x000fe200007a4270 */
[--C-:B0-----:R-:W-:Y:S01]  /*c650*/  @P2 IMAD.MOV.U32 R10, RZ, RZ, R12.reuse ;  /* 0x000000ffff0a2224 */ /* 0x101fe200078e000c */
[----:B------:R-:W-:Y:S01]  /*c660*/  @P2 MOV R11, R13 ;  /* 0x0000000d000b2202 */ /* 0x000fe20000000f00 */
[----:B------:R-:W-:Y:S01]  /*c670*/  FMUL R160, R160, R19 ;  /* 0x00000013a0a07220 */ /* 0x000fe20000400000 */
[----:B------:R-:W-:Y:S01]  /*c680*/  F2FP.BF16.F32.PACK_AB R151, RZ, R151 ;  /* 0x00000097ff97723e */ /* 0x000fe200000010ff */
[-C--:B------:R-:W-:Y:S01]  /*c690*/  FMUL R161, R161, R19.reuse ;  /* 0x00000013a1a17220 */ /* 0x080fe20000400000 */
[----:B------:R-:W-:Y:S01]  /*c6a0*/  F2FP.BF16.F32.PACK_AB R152, RZ, R152 ;  /* 0x00000098ff98723e */ /* 0x000fe200000010ff */
[----:B------:R0:W-:Y:S01]  /*c6b0*/  @P2 STG.E.U16 desc[UR36][R10.64+0x40], R138 ;  /* 0x0000408a0a002986 */ /* 0x0001e2000c101524 */
[----:B------:R-:W-:Y:S01]  /*c6c0*/  ISETP.GT.AND P2, PT, R0, 0x28, P1 ;  /* 0x000000280000780c */ /* 0x000fe20000f44270 */
[----:B------:R-:W-:Y:S01]  /*c6d0*/  FMUL R162, R162, R19 ;  /* 0x00000013a2a27220 */ /* 0x000fe20000400000 */
[----:B------:R-:W-:Y:S01]  /*c6e0*/  F2FP.BF16.F32.PACK_AB R153, RZ, R153 ;  /* 0x00000099ff99723e */ /* 0x000fe200000010ff */
[----:B------:R-:W-:Y:S01]  /*c6f0*/  @P3 STG.E.U16 desc[UR36][R4.64+0x42], R139 ;  /* 0x0000428b04003986 */ /* 0x000fe2000c101524 */
[C---:B------:R-:W-:Y:S01]  /*c700*/  ISETP.GT.AND P3, PT, R0.reuse, 0x29, P1 ;  /* 0x000000290000780c */ /* 0x040fe20000f64270 */
        /* <DEDUP_REMOVED lines=17> */
[----:B------:R-:W-:Y:S01]  /*c820*/  FMUL R167, R167, R19 ;  /* 0x00000013a7a77220 */ /* 0x000fe20000400000 */
[----:B------:R-:W-:Y:S01]  /*c830*/  F2FP.BF16.F32.PACK_AB R158, RZ, R158 ;  /* 0x0000009eff9e723e */ /* 0x000fe200000010ff */
[----:B------:R-:W-:Y:S01]  /*c840*/  @P3 STG.E.U16 desc[UR36][R4.64+0x52], R143 ;  /* 0x0000528f04003986 */ /* 0x000fe2000c101524 */
[C---:B------:R-:W-:Y:S01]  /*c850*/  ISETP.GT.AND P3, PT, R0.reuse, 0x31, P1 ;  /* 0x000000310000780c */ /* 0x040fe20000f64270 */
[----:B------:R-:W-:Y:S01]  /*c860*/  IMAD.U32 R15, RZ, RZ, UR6 ;  /* 0x00000006ff0f7e24 */ /* 0x000fe2000f8e00ff */
[----:B------:R-:W-:Y:S01]  /*c870*/  F2FP.BF16.F32.PACK_AB R159, RZ, R159 ;  /* 0x0000009fff9f723e */ /* 0x000fe200000010ff */
[----:B------:R-:W-:Y:S01]  /*c880*/  @P4 STG.E.U16 desc[UR36][R6.64+0x60], R144 ;  /* 0x0000609006004986 */ /* 0x000fe2000c101524 */
[C---:B------:R-:W-:Y:S01]  /*c890*/  ISETP.GT.AND P4, PT, R0.reuse, 0x38, P0 ;  /* 0x000000380000780c */ /* 0x040fe20000784270 */
[----:B------:R-:W-:Y:S01]  /*c8a0*/  USHF.L.U64.HI UR10, UR6, 0x9, UR7 ;  /* 0x00000009060a7899 */ /* 0x000fe20008010207 */
        /* <DEDUP_REMOVED lines=45> */
[----:B0-----:R-:W-:Y:S01]  /*cb80*/  @P2 IMAD.MOV.U32 R10, RZ, RZ, R12 ;  /* 0x000000ffff0a2224 */ /* 0x001fe200078e000c */
        /* <DEDUP_REMOVED lines=16> */
[----:B------:R-:W-:Y:S01]  /*cc90*/  FMUL R86, R86, R19 ;  /* 0x0000001356567220 */ /* 0x000fe20000400000 */
[----:B------:R-:W-:Y:S01]  /*cca0*/  F2FP.BF16.F32.PACK_AB R83, RZ, R83 ;  /* 0x00000053ff53723e */ /* 0x000fe200000010ff */
[----:B0-----:R-:W-:Y:S01]  /*ccb0*/  @P6 IMAD.MOV.U32 R11, RZ, RZ, R13 ;  /* 0x000000ffff0b6224 */ /* 0x001fe200078e000d */
[----:B------:R-:W-:Y:S01]  /*ccc0*/  @P6 MOV R10, R12 ;  /* 0x0000000c000a6202 */ /* 0x000fe20000000f00 */
[----:B------:R-:W-:Y:S01]  /*ccd0*/  @P5 STG.E.U16 desc[UR36][R6.64+0x92], R157 ;  /* 0x0000929d06005986 */ /* 0x000fe2000c101524 */
[C---:B------:R-:W-:Y:S01]  /*cce0*/  ISETP.GT.AND P5, PT, R0.reuse, 0x50, P0 ;  /* 0x000000500000780c */ /* 0x040fe200007a4270 */
[----:B------:R-:W-:Y:S01]  /*ccf0*/  FMUL R87, R87, R19 ;  /* 0x0000001357577220 */ /* 0x000fe20000400000 */
[----:B------:R-:W-:Y:S01]  /*cd00*/  F2FP.BF16.F32.PACK_AB R85, RZ, R85 ;  /* 0x00000055ff55723e */ /* 0x000fe200000010ff */
[----:B------:R0:W-:Y:S01]  /*cd10*/  @P6 STG.E.U16 desc[UR36][R10.64+0x90], R158 ;  /* 0x0000909e0a006986 */ /* 0x0001e2000c101524 */
[C---:B------:R-:W-:Y:S01]  /*cd20*/  ISETP.GT.AND P6, PT, R0.reuse, 0x51, P0 ;  /* 0x000000510000780c */ /* 0x040fe200007c4270 */
[-C--:B------:R-:W-:Y:S01]  /*cd30*/  FMUL R89, R89, R19.reuse ;  /* 0x0000001359597220 */ /* 0x080fe20000400000 */
[----:B------:R-:W-:Y:S01]  /*cd40*/  F2FP.BF16.F32.PACK_AB R84, RZ, R84 ;  /* 0x00000054ff54723e */ /* 0x000fe200000010ff */
[----:B------:R-:W-:Y:S01]  /*cd50*/  @P2 STG.E.U16 desc[UR36][R4.64+0x92], R159 ;  /* 0x0000929f04002986 */ /* 0x000fe2000c101524 */
[----:B------:R-:W-:Y:S01]  /*cd60*/  ISETP.GT.AND P2, PT, R0, 0x51, P1 ;  /* 0x000000510000780c */ /* 0x000fe20000f44270 */
[-C--:B------:R-:W-:Y:S01]  /*cd70*/  FMUL R88, R88, R19.reuse ;  /* 0x0000001358587220 */ /* 0x080fe20000400000 */
[----:B------:R-:W-:Y:S01]  /*cd80*/  F2FP.BF16.F32.PACK_AB R86, RZ, R86 ;  /* 0x00000056ff56723e */ /* 0x000fe200000010ff */
[----:B------:R-:W-:Y:S01]  /*cd90*/  FMUL R90, R90, R19 ;  /* 0x000000135a5a7220 */ /* 0x000fe20000400000 */
[----:B------:R-:W-:Y:S01]  /*cda0*/  F2FP.BF16.F32.PACK_AB R87, RZ, R87 ;  /* 0x00000057ff57723e */ /* 0x000fe200000010ff */
[----:B------:R-:W-:Y:S01]  /*cdb0*/  @P5 STG.E.U16 desc[UR36][R6.64+0xa0], R160 ;  /* 0x0000a0a006005986 */ /* 0x000fe2000c101524 */
[C---:B------:R-:W-:Y:S01]  /*cdc0*/  ISETP.GT.AND P5, PT, R0.reuse, 0x58, P1 ;  /* 0x000000580000780c */ /* 0x040fe20000fa4270 */
[-C--:B------:R-:W-:Y:S01]  /*cdd0*/  FMUL R91, R91, R19.reuse ;  /* 0x000000135b5b7220 */ /* 0x080fe20000400000 */
[C---:B------:R-:W-:Y:S01]  /*cde0*/  ISETP.GT.AND P1, PT, R0.reuse, 0x59, P1 ;  /* 0x000000590000780c */ /* 0x040fe20000f24270 */
[----:B------:R-:W-:Y:S01]  /*cdf0*/  @P6 STG.E.U16 desc[UR36][R6.64+0xa2], R161 ;  /* 0x0000a2a106006986 */ /* 0x000fe2000c101524 */
[----:B0-----:R-:W-:Y:S01]  /*ce00*/  LEA R10, P4, R15, R8, 0x9 ;  /* 0x000000080f0a7211 */ /* 0x001fe200078848ff */
[----:B------:R-:W-:Y:S01]  /*ce10*/  FMUL R93, R93, R19 ;  /* 0x000000135d5d7220 */ /* 0x000fe20000400000 */
[----:B------:R-:W-:Y:S01]  /*ce20*/  F2FP.BF16.F32.PACK_AB R89, RZ, R89 ;  /* 0x00000059ff59723e */ /* 0x000fe200000010ff */
[----:B------:R-:W-:Y:S01]  /*ce30*/  @P3 STG.E.U16 desc[UR36][R12.64+0xa0], R162 ;  /* 0x0000a0a20c003986 */ /* 0x000fe2000c101524 */
[----:B------:R-:W-:Y:S01]  /*ce40*/  ISETP.GT.AND P3, PT, R0, 0x58, P0 ;  /* 0x000000580000780c */ /* 0x000fe20000764270 */
[-C--:B------:R-:W-:Y:S01]  /*ce50*/  FMUL R92, R92, R19.reuse ;  /* 0x000000135c5c7220 */ /* 0x080fe20000400000 */
[----:B------:R-:W-:Y:S01]  /*ce60*/  ISETP.GT.AND P0, PT, R0, 0x59, P0 ;  /* 0x000000590000780c */ /* 0x000fe20000704270 */
[----:B------:R-:W-:Y:S01]  /*ce70*/  @P2 STG.E.U16 desc[UR36][R4.64+0xa2], R163 ;  /* 0x0000a2a304002986 */ /* 0x000fe2000c101524 */
[----:B------:R-:W-:Y:S01]  /*ce80*/  ISETP.GT.AND P2, PT, R3, 0x108, PT ;  /* 0x000001080300780c */ /* 0x000fe20003f44270 */
[-C--:B------:R-:W-:Y:S01]  /*ce90*/  FMUL R94, R94, R19.reuse ;  /* 0x000000135e5e7220 */ /* 0x080fe20000400000 */
[----:B------:R-:W-:Y:S01]  /*cea0*/  IADD3.X R11, R9, UR10, RZ, P4, !PT ;  /* 0x0000000a090b7c10 */ /* 0x000fe2000a7fe4ff */
[-C--:B------:R-:W-:Y:S01]  /*ceb0*/  FMUL R95, R95, R19.reuse ;  /* 0x000000135f5f7220 */ /* 0x080fe20000400000 */
[----:B------:R-:W-:Y:S01]  /*cec0*/  F2FP.BF16.F32.PACK_AB R88, RZ, R88 ;  /* 0x00000058ff58723e */ /* 0x000fe200000010ff */
[-C--:B------:R-:W-:Y:S01]  /*ced0*/  FMUL R97, R97, R19.reuse ;  /* 0x0000001361617220 */ /* 0x080fe20000400000 */
[----:B------:R-:W-:Y:S01]  /*cee0*/  F2FP.BF16.F32.PACK_AB R90, RZ, R90 ;  /* 0x0000005aff5a723e */ /* 0x000fe200000010ff */
[----:B------:R-:W-:Y:S01]  /*cef0*/  FMUL R96, R96, R19 ;  /* 0x0000001360607220 */ /* 0x000fe20000400000 */
[----:B------:R-:W-:Y:S01]  /*cf00*/  F2FP.BF16.F32.PACK_AB R91, RZ, R91 ;  /* 0x0000005bff5b723e */ /* 0x000fe200000010ff */
[----:B------:R-:W-:Y:S01]  /*cf10*/  @P3 STG.E.U16 desc[UR36][R6.64+0xb0], R164 ;  /* 0x0000b0a406003986 */ /* 0x000fe2000c101524 */
[----:B------:R-:W-:Y:S01]  /*cf20*/  ISETP.GT.AND P3, PT, R3, 0x100, PT ;  /* 0x000001000300780c */ /* 0x000fe20003f64270 */
[----:B------:R-:W-:Y:S01]  /*cf30*/  FMUL R98, R98, R19 ;  /* 0x0000001362627220 */ /* 0x000fe20000400000 */
[----:B------:R-:W-:Y:S01]  /*cf40*/  F2FP.BF16.F32.PACK_AB R93, RZ, R93 ;  /* 0x0000005dff5d723e */ /* 0x000fe200000010ff */
[----:B------:R0:W-:Y:S01]  /*cf50*/  @P0 STG.E.U16 desc[UR36][R6.64+0xb2], R165 ;  /* 0x0000b2a506000986 */ /* 0x0001e2000c101524 */
[C---:B------:R-:W-:Y:S01]  /*cf60*/  ISETP.GT.AND P0, PT, R0.reuse, RZ, P3 ;  /* 0x000000ff0000720c */ /* 0x040fe20001f04270 */
[-C--:B------:R-:W-:Y:S01]  /*cf70*/  FMUL R99, R99, R19.reuse ;  /* 0x0000001363637220 */ /* 0x080fe20000400000 */
[----:B------:R-:W-:Y:S01]  /*cf80*/  F2FP.BF16.F32.PACK_AB R92, RZ, R92 ;  /* 0x0000005cff5c723e */ /* 0x000fe200000010ff */
[----:B------:R-:W-:Y:S01]  /*cf90*/  @P5 STG.E.U16 desc[UR36][R12.64+0xb0], R166 ;  /* 0x0000b0a60c005986 */ /* 0x000fe2000c101524 */
[C---:B------:R-:W-:Y:S01]  /*cfa0*/  ISETP.GT.AND P5, PT, R0.reuse, RZ, P2 ;  /* 0x000000ff0000720c */ /* 0x040fe200017a4270 */
[-C--:B------:R-:W-:Y:S01]  /*cfb0*/  FMUL R101, R101, R19.reuse ;  /* 0x0000001365657220 */ /* 0x080fe20000400000 */
[----:B------:R-:W-:Y:S01]  /*cfc0*/  F2FP.BF16.F32.PACK_AB R94, RZ, R94 ;  /* 0x0000005eff5e723e */ /* 0x000fe200000010ff */
[----:B------:R1:W-:Y:S01]  /*cfd0*/  @P1 STG.E.U16 desc[UR36][R4.64+0xb2], R167 ;  /* 0x0000b2a704001986 */ /* 0x0003e2000c101524 */
[----:B------:R-:W-:Y:S01]  /*cfe0*/  ISETP.GT.AND P1, PT, R0, 0x1, P3 ;  /* 0x000000010000780c */ /* 0x000fe20001f24270 */
[----:B------:R-:W-:Y:S01]  /*cff0*/  FMUL R100, R100, R19 ;  /* 0x0000001364647220 */ /* 0x000fe20000400000 */
[----:B------:R-:W-:Y:S01]  /*d000*/  F2FP.BF16.F32.PACK_AB R95, RZ, R95 ;  /* 0x0000005fff5f723e */ /* 0x000fe200000010ff */
[-C--:B------:R-:W-:Y:S01]  /*d010*/  FMUL R102, R102, R19.reuse ;  /* 0x0000001366667220 */ /* 0x080fe20000400000 */
[----:B0-----:R-:W-:Y:S01]  /*d020*/  IADD3 R6, P4, R10, UR5, RZ ;  /* 0x000000050a067c10 */ /* 0x001fe2000ff9e0ff */
[----:B------:R-:W-:Y:S01]  /*d030*/  @P0 STG.E.U16 desc[UR36][R10.64], R72 ;  /* 0x000000480a000986 */ /* 0x000fe2000c101524 */
[----:B------:R-:W-:Y:S01]  /*d040*/  ISETP.GT.AND P0, PT, R0, 0x1, P2 ;  /* 0x000000010000780c */ /* 0x000fe20001704270 */
[-C--:B------:R-:W-:Y:S01]  /*d050*/  FMUL R103, R103, R19.reuse ;  /* 0x0000001367677220 */ /* 0x080fe20000400000 */
[----:B------:R-:W-:Y:S01]  /*d060*/  IADD3.X R7, R11, UR4, RZ, P4, !PT ;  /* 0x000000040b077c10 */ /* 0x000fe2000a7fe4ff */
[-C--:B------:R-:W-:Y:S01]  /*d070*/  FMUL R104, R104, R19.reuse ;  /* 0x0000001368687220 */ /* 0x080fe20000400000 */
        /* <DEDUP_REMOVED lines=8> */
[----:B-1----:R-:W-:Y:S01]  /*d100*/  IADD3 R4, P5, R10, UR5, RZ ;  /* 0x000000050a047c10 */ /* 0x002fe2000ffbe0ff */
[-C--:B------:R-:W-:Y:S01]  /*d110*/  FMUL R107, R107, R19.reuse ;  /* 0x000000136b6b7220 */ /* 0x080fe20000400000 */
[----:B------:R-:W-:Y:S01]  /*d120*/  F2FP.BF16.F32.PACK_AB R98, RZ, R98 ;  /* 0x00000062ff62723e */ /* 0x000fe200000010ff */
[-C--:B------:R-:W-:Y:S01]  /*d130*/  FMUL R108, R108, R19.reuse ;  /* 0x000000136c6c7220 */ /* 0x080fe20000400000 */
[----:B------:R-:W-:Y:S01]  /*d140*/  IADD3.X R5, R11, UR4, RZ, P5, !PT ;  /* 0x000000040b057c10 */ /* 0x000fe2000affe4ff */
[-C--:B------:R-:W-:Y:S01]  /*d150*/  FMUL R109, R109, R19.reuse ;  /* 0x000000136d6d7220 */ /* 0x080fe20000400000 */
        /* <DEDUP_REMOVED lines=13> */
[-C--:B------:R-:W-:Y:S01]  /*d230*/  FMUL R112, R112, R19.reuse ;  /* 0x0000001370707220 */ /* 0x080fe20000400000 */
        /* <DEDUP_REMOVED lines=24> */
[C---:B------:R-:W-:Y:S01]  /*d3c0*/  ISETP.GT.AND P1, PT, R0.reuse, 0x19, P2 ;  /* 0x000000190000780c */ /* 0x040fe20001724270 */
[----:B------:R-:W-:Y:S01]  /*d3d0*/  UIMAD UR10, UR7, 0x300, URZ ;  /* 0x00000300070a78a4 */ /* 0x000fe2000f8e023f */
        /* <DEDUP_REMOVED lines=77> */
[-C--:B------:R-:W-:Y:S01]  /*d8b0*/  FMUL R43, R43, R19.reuse ;  /* 0x000000132b2b7220 */ /* 0x080fe20000400000 */
[----:B------:R-:W-:Y:S01]  /*d8c0*/  F2FP.BF16.F32.PACK_AB R32, RZ, R32 ;  /* 0x00000020ff20723e */ /* 0x000fe200000010ff */
        /* <DEDUP_REMOVED lines=9> */
[----:B------:R-:W-:Y:S01]  /*d960*/  ISETP.GT.AND P1, PT, R3, 0x188, PT ;  /* 0x000001880300780c */ /* 0x000fe20003f24270 */
[----:B------:R-:W-:Y:S01]  /*d970*/  FMUL R46, R46, R19 ;  /* 0x000000132e2e7220 */ /* 0x000fe20000400000 */
[----:B------:R-:W-:Y:S01]  /*d980*/  F2FP.BF16.F32.PACK_AB R35, RZ, R35 ;  /* 0x00000023ff23723e */ /* 0x000fe200000010ff */
[----:B------:R-:W-:Y:S01]  /*d990*/  @P4 STG.E.U16 desc[UR36][R6.64+0x80], R106 ;  /* 0x0000806a06004986 */ /* 0x000fe2000c101524 */
[C---:B------:R-:W-:Y:S01]  /*d9a0*/  ISETP.GT.AND P4, PT, R0.reuse, 0x48, P3 ;  /* 0x000000480000780c */ /* 0x040fe20001f84270 */
[----:B------:R-:W-:Y:S01]  /*d9b0*/  FMUL R47, R47, R19 ;  /* 0x000000132f2f7220 */ /* 0x000fe20000400000 */
[----:B------:R-:W-:Y:S01]  /*d9c0*/  F2FP.BF16.F32.PACK_AB R36, RZ, R36 ;  /* 0x00000024ff24723e */ /* 0x000fe200000010ff */
[----:B------:R-:W-:Y:S01]  /*d9d0*/  @P0 STG.E.U16 desc[UR36][R4.64+0x82], R107 ;  /* 0x0000826b04000986 */ /* 0x000fe2000c101524 */
[----:B------:R-:W-:Y:S01]  /*d9e0*/  ISETP.GT.AND P0, PT, R3, 0x180, PT ;  /* 0x000001800300780c */ /* 0x000fe20003f04270 */
[----:B------:R-:W-:Y:S01]  /*d9f0*/  IMAD.U32 R3, RZ, RZ, UR6 ;  /* 0x00000006ff037e24 */ /* 0x000fe2000f8e00ff */
[----:B------:R-:W-:Y:S01]  /*da00*/  F2FP.BF16.F32.PACK_AB R37, RZ, R37 ;  /* 0x00000025ff25723e */ /* 0x000fe200000010ff */
[----:B------:R-:W-:Y:S01]  /*da10*/  @P5 STG.E.U16 desc[UR36][R10.64+0x92], R109 ;  /* 0x0000926d0a005986 */ /* 0x000fe2000c101524 */
[----:B------:R-:W-:Y:S01]  /*da20*/  ISETP.GT.AND P5, PT, R0, 0x50, P3 ;  /* 0x000000500000780c */ /* 0x000fe20001fa4270 */
[----:B------:R-:W-:Y:S01]  /*da30*/  IMAD.WIDE.U32 R8, R3, 0x300, R8 ;  /* 0x0000030003087825 */ /* 0x000fe200078e0008 */
[----:B------:R-:W-:-:S03]  /*da40*/  F2FP.BF16.F32.PACK_AB R38, RZ, R38 ;  /* 0x00000026ff26723e */ /* 0x000fc600000010ff */
[----:B------:R-:W-:Y:S01]  /*da50*/  FMUL R48, R48, R19 ;  /* 0x0000001330307220 */ /* 0x000fe20000400000 */
[----:B------:R-:W-:Y:S01]  /*da60*/  F2FP.BF16.F32.PACK_AB R39, RZ, R39 ;  /* 0x00000027ff27723e */ /* 0x000fe200000010ff */
[----:B------:R-:W-:Y:S01]  /*da70*/  @P4 STG.E.U16 desc[UR36][R10.64+0x90], R108 ;  /* 0x0000906c0a004986 */ /* 0x000fe2000c101524 */
[C---:B------:R-:W-:Y:S01]  /*da80*/  ISETP.GT.AND P4, PT, R0.reuse, 0x49, P2 ;  /* 0x000000490000780c */ /* 0x040fe20001784270 */
[----:B------:R-:W-:Y:S01]  /*da90*/  VIADD R9, R9, UR10 ;  /* 0x0000000a09097c36 */ /* 0x000fe20008000000 */
[----:B------:R-:W-:Y:S01]  /*daa0*/  F2FP.BF16.F32.PACK_AB R40, RZ, R40 ;  /* 0x00000028ff28723e */ /* 0x000fe200000010ff */
[----:B------:R-:W-:Y:S01]  /*dab0*/  @P6 STG.E.U16 desc[UR36][R6.64+0x90], R110 ;  /* 0x0000906e06006986 */ /* 0x000fe2000c101524 */
[----:B------:R-:W-:Y:S01]  /*dac0*/  ISETP.GT.AND P6, PT, R0, 0x51, P3 ;  /* 0x000000510000780c */ /* 0x000fe20001fc4270 */
[----:B------:R-:W-:Y:S01]  /*dad0*/  FMUL R49, R49, R19 ;  /* 0x0000001331317220 */ /* 0x000fe20000400000 */
[----:B------:R-:W-:Y:S01]  /*dae0*/  F2FP.BF16.F32.PACK_AB R41, RZ, R41 ;  /* 0x00000029ff29723e */ /* 0x000fe200000010ff */
[-C--:B------:R-:W-:Y:S01]  /*daf0*/  FMUL R50, R50, R19.reuse ;  /* 0x0000001332327220 */ /* 0x080fe20000400000 */
[----:B------:R-:W-:Y:S01]  /*db00*/  F2FP.BF16.F32.PACK_AB R42, RZ, R42 ;  /* 0x0000002aff2a723e */ /* 0x000fe200000010ff */
[----:B------:R-:W-:Y:S01]  /*db10*/  FMUL R51, R51, R19 ;  /* 0x0000001333337220 */ /* 0x000fe20000400000 */
[----:B------:R-:W-:Y:S01]  /*db20*/  F2FP.BF16.F32.PACK_AB R43, RZ, R43 ;  /* 0x0000002bff2b723e */ /* 0x000fe200000010ff */
[-C--:B------:R-:W-:Y:S01]  /*db30*/  FMUL R52, R52, R19.reuse ;  /* 0x0000001334347220 */ /* 0x080fe20000400000 */
        /* <DEDUP_REMOVED lines=24> */
[----:B------:R-:W-:Y:S01]  /*dcc0*/  ISETP.GT.AND P5, PT, R0, RZ, P0 ;  /* 0x000000ff0000720c */ /* 0x000fe200007a4270 */
[-C--:B------:R-:W-:Y:S01]  /*dcd0*/  FMUL R60, R60, R19.reuse ;  /* 0x000000133c3c7220 */ /* 0x080fe20000400000 */
[----:B------:R-:W-:Y:S01]  /*dce0*/  F2FP.BF16.F32.PACK_AB R52, RZ, R52 ;  /* 0x00000034ff34723e */ /* 0x000fe200000010ff */
[----:B------:R-:W-:Y:S01]  /*dcf0*/  @P4 STG.E.U16 desc[UR36][R10.64+0xb0], R116 ;  /* 0x0000b0740a004986 */ /* 0x000fe2000c101524 */
[C---:B------:R-:W-:Y:S01]  /*dd00*/  ISETP.GT.AND P4, PT, R0.reuse, 0x58, P2 ;  /* 0x000000580000780c */ /* 0x040fe20001784270 */
[-C--:B------:R-:W-:Y:S01]  /*dd10*/  FMUL R61, R61, R19.reuse ;  /* 0x000000133d3d7220 */ /* 0x080fe20000400000 */
[C---:B------:R-:W-:Y:S01]  /*dd20*/  ISETP.GT.AND P2, PT, R0.reuse, 0x59, P2 ;  /* 0x000000590000780c */ /* 0x040fe20001744270 */
[----:B------:R0:W-:Y:S01]  /*dd30*/  @P3 STG.E.U16 desc[UR36][R10.64+0xb2], R117 ;  /* 0x0000b2750a003986 */ /* 0x0001e2000c101524 */
        /* <DEDUP_REMOVED lines=11> */
[----:B0-----:R-:W-:Y:S01]  /*ddf0*/  @P4 IMAD.MOV.U32 R10, RZ, RZ, R6 ;  /* 0x000000ffff0a4224 */ /* 0x001fe200078e0006 */
[----:B------:R-:W-:Y:S01]  /*de00*/  IADD3 R6, P6, R8, UR5, RZ ;  /* 0x0000000508067c10 */ /* 0x000fe2000ffde0ff */
[----:B------:R-:W-:Y:S01]  /*de10*/  @P4 IMAD.MOV.U32 R11, RZ, RZ, R7 ;  /* 0x000000ffff0b4224 */ /* 0x000fe200078e0007 */
[----:B------:R-:W-:Y:S01]  /*de20*/  F2FP.BF16.F32.PACK_AB R58, RZ, R58 ;  /* 0x0000003aff3a723e */ /* 0x000fe200000010ff */
[-C--:B------:R-:W-:Y:S01]  /*de30*/  FMUL R67, R67, R19.reuse ;  /* 0x0000001343437220 */ /* 0x080fe20000400000 */
[----:B------:R-:W-:Y:S01]  /*de40*/  IADD3.X R7, R9, UR4, RZ, P6, !PT ;  /* 0x0000000409077c10 */ /* 0x000fe2000b7fe4ff */
[-C--:B------:R-:W-:Y:S01]  /*de50*/  FMUL R68, R68, R19.reuse ;  /* 0x0000001344447220 */ /* 0x080fe20000400000 */
[----:B------:R-:W-:Y:S01]  /*de60*/  @P4 STG.E.U16 desc[UR36][R10.64+0xb0], R118 ;  /* 0x0000b0760a004986 */ /* 0x000fe2000c101524 */
[C---:B------:R-:W-:Y:S01]  /*de70*/  ISETP.GT.AND P4, PT, R0.reuse, 0x1, P1 ;  /* 0x000000010000780c */ /* 0x040fe20000f84270 */
[----:B------:R-:W-:Y:S01]  /*de80*/  FMUL R69, R69, R19 ;  /* 0x0000001345457220 */ /* 0x000fe20000400000 */
[----:B------:R-:W-:Y:S01]  /*de90*/  F2FP.BF16.F32.PACK_AB R59, RZ, R59 ;  /* 0x0000003bff3b723e */ /* 0x000fe200000010ff */
[----:B------:R0:W-:Y:S01]  /*dea0*/  @P2 STG.E.U16 desc[UR36][R4.64+0xb2], R119 ;  /* 0x0000b27704002986 */ /* 0x0001e2000c101524 */
[----:B------:R-:W-:Y:S01]  /*deb0*/  ISETP.GT.AND P2, PT, R0, 0x8, P0 ;  /* 0x000000080000780c */ /* 0x000fe20000744270 */
[-C--:B------:R-:W-:Y:S01]  /*dec0*/  FMUL R70, R70, R19.reuse ;  /* 0x0000001346467220 */ /* 0x080fe20000400000 */
[----:B------:R-:W-:Y:S01]  /*ded0*/  F2FP.BF16.F32.PACK_AB R60, RZ, R60 ;  /* 0x0000003cff3c723e */ /* 0x000fe200000010ff */
[----:B------:R-:W-:Y:S01]  /*dee0*/  @P5 STG.E.U16 desc[UR36][R8.64], R24 ;  /* 0x0000001808005986 */ /* 0x000fe2000c101524 */
[C---:B------:R-:W-:Y:S01]  /*def0*/  ISETP.GT.AND P5, PT, R0.reuse, RZ, P1 ;  /* 0x000000ff0000720c */ /* 0x040fe20000fa4270 */
[----:B------:R-:W-:Y:S01]  /*df00*/  FMUL R71, R71, R19 ;  /* 0x0000001347477220 */ /* 0x000fe20000400000 */
[----:B------:R-:W-:-:S02]  /*df10*/  ISETP.GT.AND P6, PT, R0, 0x49, P1 ;  /* 0x000000490000780c */ /* 0x000fc40000fc4270 */
[----:B------:R-:W-:Y:S02]  /*df20*/  F2FP.BF16.F32.PACK_AB R61, RZ, R61 ;  /* 0x0000003dff3d723e */ /* 0x000fe400000010ff */
[----:B------:R-:W-:Y:S01]  /*df30*/  F2FP.BF16.F32.PACK_AB R62, RZ, R62 ;  /* 0x0000003eff3e723e */ /* 0x000fe200000010ff */
[----:B0-----:R-:W-:Y:S01]  /*df40*/  @P3 IMAD.MOV.U32 R4, RZ, RZ, R8 ;  /* 0x000000ffff043224 */ /* 0x001fe200078e0008 */
[----:B------:R-:W-:Y:S01]  /*df50*/  F2FP.BF16.F32.PACK_AB R63, RZ, R63 ;  /* 0x0000003fff3f723e */ /* 0x000fe200000010ff */
[----:B------:R-:W-:Y:S01]  /*df60*/  @P3 IMAD.MOV.U32 R5, RZ, RZ, R9 ;  /* 0x000000ffff053224 */ /* 0x000fe200078e0009 */
[----:B------:R-:W-:Y:S02]  /*df70*/  F2FP.BF16.F32.PACK_AB R64, RZ, R64 ;  /* 0x00000040ff40723e */ /* 0x000fe400000010ff */
[----:B------:R-:W-:Y:S02]  /*df80*/  F2FP.BF16.F32.PACK_AB R65, RZ, R65 ;  /* 0x00000041ff41723e */ /* 0x000fe400000010ff */
[----:B------:R0:W-:Y:S01]  /*df90*/  @P3 STG.E.U16 desc[UR36][R4.64+0x2], R25 ;  /* 0x0000021904003986 */ /* 0x0001e2000c101524 */
[----:B------:R-:W-:-:S02]  /*dfa0*/  ISETP.GT.AND P3, PT, R0, 0x9, P0 ;  /* 0x000000090000780c */ /* 0x000fc40000764270 */
[----:B------:R-:W-:Y:S01]  /*dfb0*/  F2FP.BF16.F32.PACK_AB R66, RZ, R66 ;  /* 0x00000042ff42723e */ /* 0x000fe200000010ff */
[----:B------:R-:W-:Y:S01]  /*dfc0*/  @P5 STG.E.U16 desc[UR36][R6.64], R26 ;  /* 0x0000001a06005986 */ /* 0x000fe2000c101524 */
[----:B------:R-:W-:Y:S02]  /*dfd0*/  ISETP.GT.AND P5, PT, R0, 0x9, P1 ;  /* 0x000000090000780c */ /* 0x000fe40000fa4270 */
[----:B------:R-:W-:Y:S02]  /*dfe0*/  F2FP.BF16.F32.PACK_AB R67, RZ, R67 ;  /* 0x00000043ff43723e */ /* 0x000fe400000010ff */
[----:B------:R-:W-:Y:S02]  /*dff0*/  F2FP.BF16.F32.PACK_AB R68, RZ, R68 ;  /* 0x00000044ff44723e */ /* 0x000fe400000010ff */
[----:B------:R-:W-:Y:S01]  /*e000*/  F2FP.BF16.F32.PACK_AB R69, RZ, R69 ;  /* 0x00000045ff45723e */ /* 0x000fe200000010ff */
[----:B0-----:R-:W-:Y:S01]  /*e010*/  @P4 IMAD.MOV.U32 R5, RZ, RZ, R7 ;  /* 0x000000ffff054224 */ /* 0x001fe200078e0007 */
[----:B------:R-:W-:-:S02]  /*e020*/  @P4 MOV R4, R6 ;  /* 0x0000000600044202 */ /* 0x000fc40000000f00 */
[----:B------:R-:W-:Y:S02]  /*e030*/  F2FP.BF16.F32.PACK_AB R70, RZ, R70 ;  /* 0x00000046ff46723e */ /* 0x000fe400000010ff */
[----:B------:R-:W-:Y:S01]  /*e040*/  F2FP.BF16.F32.PACK_AB R71, RZ, R71 ;  /* 0x00000047ff47723e */ /* 0x000fe200000010ff */
[----:B------:R0:W-:Y:S01]  /*e050*/  @P4 STG.E.U16 desc[UR36][R4.64+0x2], R27 ;  /* 0x0000021b04004986 */ /* 0x0001e2000c101524 */
[----:B------:R-:W-:Y:S01]  /*e060*/  ISETP.GT.AND P4, PT, R0, 0x8, P1 ;  /* 0x000000080000780c */ /* 0x000fe20000f84270 */
[----:B0-----:R-:W-:Y:S02]  /*e070*/  @P2 IMAD.MOV.U32 R4, RZ, RZ, R8 ;  /* 0x000000ffff042224 */ /* 0x001fe400078e0008 */
[----:B------:R-:W-:-:S05]  /*e080*/  @P2 IMAD.MOV.U32 R5, RZ, RZ, R9 ;  /* 0x000000ffff052224 */ /* 0x000fca00078e0009 */
        /* <DEDUP_REMOVED lines=10> */
[----:B0-----:R-:W-:Y:S01]  /*e130*/  @P5 IMAD.MOV.U32 R4, RZ, RZ, R6 ;  /* 0x000000ffff045224 */ /* 0x001fe200078e0006 */
[----:B------:R-:W-:-:S05]  /*e140*/  @P5 MOV R5, R7 ;  /* 0x0000000700055202 */ /* 0x000fca0000000f00 */
        /* <DEDUP_REMOVED lines=17> */
[----:B------:R-:W-:Y:S02]  /*e260*/  ISETP.GT.AND P5, PT, R0, 0x19, P1 ;  /* 0x000000190000780c */ /* 0x000fe40000fa4270 */
[----:B0-----:R-:W-:Y:S01]  /*e270*/  @P2 MOV R4, R8 ;  /* 0x0000000800042202 */ /* 0x001fe20000000f00 */
        /* <DEDUP_REMOVED lines=102> */
[C---:B------:R-:W-:Y:S02]  /*e8e0*/  ISETP.GT.AND P3, PT, R0.reuse, 0x58, P0 ;  /* 0x000000580000780c */ /* 0x040fe40000764270 */
[----:B------:R-:W-:Y:S01]  /*e8f0*/  ISETP.GT.AND P0, PT, R0, 0x59, P0 ;  /* 0x000000590000780c */ /* 0x000fe20000704270 */
[----:B0-----:R-:W-:Y:S02]  /*e900*/  @P5 IMAD.MOV.U32 R4, RZ, RZ, R6 ;  /* 0x000000ffff045224 */ /* 0x001fe400078e0006 */
[----:B------:R-:W-:-:S10]  /*e910*/  @P5 IMAD.MOV.U32 R5, RZ, RZ, R7 ;  /* 0x000000ffff055224 */ /* 0x000fd400078e0007 */
[----:B------:R-:W-:Y:S02]  /*e920*/  @P0 IMAD.MOV.U32 R10, RZ, RZ, R8 ;  /* 0x000000ffff0a0224 */ /* 0x000fe400078e0008 */
[----:B------:R-:W-:Y:S01]  /*e930*/  @P0 IMAD.MOV.U32 R11, RZ, RZ, R9 ;  /* 0x000000ffff0b0224 */ /* 0x000fe200078e0009 */
        /* <DEDUP_REMOVED lines=12> */
[----:B------:R-:W-:-:S05]  /*ea00*/  @P2 IMAD.MOV.U32 R5, RZ, RZ, R9 ;  /* 0x000000ffff052224 */ /* 0x000fca00078e0009 */
[----:B------:R0:W-:Y:S02]  /*ea10*/  @P2 STG.E.U16 desc[UR36][R4.64+0xa2], R65 ;  /* 0x0000a24104002986 */ /* 0x0001e4000c101524 */
[----:B0-----:R-:W-:Y:S01]  /*ea20*/  @P6 IMAD.MOV.U32 R4, RZ, RZ, R6 ;  /* 0x000000ffff046224 */ /* 0x001fe200078e0006 */
[----:B------:R-:W-:-:S05]  /*ea30*/  @P6 MOV R5, R7 ;  /* 0x0000000700056202 */ /* 0x000fca0000000f00 */
[----:B------:R0:W-:Y:S02]  /*ea40*/  @P6 STG.E.U16 desc[UR36][R4.64+0xa0], R66 ;  /* 0x0000a04204006986 */ /* 0x0001e4000c101524 */
[----:B0-----:R-:W-:Y:S02]  /*ea50*/  @P5 IMAD.MOV.U32 R4, RZ, RZ, R6 ;  /* 0x000000ffff045224 */ /* 0x001fe400078e0006 */
[----:B------:R-:W-:-:S05]  /*ea60*/  @P5 IMAD.MOV.U32 R5, RZ, RZ, R7 ;  /* 0x000000ffff055224 */ /* 0x000fca00078e0007 */
[----:B------:R0:W-:Y:S04]  /*ea70*/  @P5 STG.E.U16 desc[UR36][R4.64+0xa2], R67 ;  /* 0x0000a24304005986 */ /* 0x0001e8000c101524 */
[----:B------:R1:W-:Y:S04]  /*ea80*/  @P3 STG.E.U16 desc[UR36][R8.64+0xb0], R68 ;  /* 0x0000b04408003986 */ /* 0x0003e8000c101524 */
[----:B------:R1:W-:Y:S01]  /*ea90*/  @P0 STG.E.U16 desc[UR36][R10.64+0xb2], R69 ;  /* 0x0000b2450a000986 */ /* 0x0003e2000c101524 */
[----:B0-----:R-:W-:Y:S02]  /*eaa0*/  @P4 IMAD.MOV.U32 R4, RZ, RZ, R6 ;  /* 0x000000ffff044224 */ /* 0x001fe400078e0006 */
[----:B------:R-:W-:-:S05]  /*eab0*/  @P4 IMAD.MOV.U32 R5, RZ, RZ, R7 ;  /* 0x000000ffff054224 */ /* 0x000fca00078e0007 */
[----:B------:R1:W-:Y:S04]  /*eac0*/  @P4 STG.E.U16 desc[UR36][R4.64+0xb0], R70 ;  /* 0x0000b04604004986 */ /* 0x0003e8000c101524 */
[----:B------:R1:W-:Y:S02]  /*ead0*/  @P1 STG.E.U16 desc[UR36][R6.64+0xb2], R71 ;  /* 0x0000b24706001986 */ /* 0x0003e4000c101524 */
.L_x_404:
[----:B------:R-:W-:Y:S05]  /*eae0*/  BSYNC B0 ;  /* 0x0000000000007941 */ /* 0x000fea0003800000 */
.L_x_28:
[----:B------:R-:W-:Y:S01]  /*eaf0*/  ULDC UR4, c[0x0][0xc] ;  /* 0x0000030000047ab9 */ /* 0x000fe20000000800 */
[----:B------:R-:W-:Y:S01]  /*eb00*/  ULDC UR5, c[0x0][0x10] ;  /* 0x0000040000057ab9 */ /* 0x000fe20000000800 */
[----:B0-----:R-:W0:Y:S01]  /*eb10*/  LDC R3, c[0x0][0x14] ;  /* 0x00000500ff037b82 */ /* 0x001e220000000800 */
[----:B------:R-:W-:Y:S01]  /*eb20*/  UIMAD.WIDE.U32 UR4, UR4, UR5, URZ ;  /* 0x00000005040472a5 */ /* 0x000fe2000f8e003f */
[----:B------:R-:W-:Y:S01]  /*eb30*/  PRMT R0, RZ, 0x7610, R0 ;  /* 0x00007610ff007816 */ /* 0x000fe20000000000 */
[----:B------:R-:W-:Y:S01]  /*eb40*/  UMOV UR42, 0xffffffff ;  /* 0xffffffff002a7882 */ /* 0x000fe20000000000 */
[----:B------:R-:W-:-:S03]  /*eb50*/  UMOV UR43, 0xffffffff ;  /* 0xffffffff002b7882 */ /* 0x000fc60000000000 */
[----:B0-----:R-:W-:-:S04]  /*eb60*/  IMAD.WIDE.U32 R16, R3, UR4, R16 ;  /* 0x0000000403107c25 */ /* 0x001fc8000f8e0010 */
[----:B------:R-:W-:Y:S01]  /*eb70*/  IMAD R3, R3, UR5, RZ ;  /* 0x0000000503037c24 */ /* 0x000fe2000f8e02ff */
[----:B------:R-:W-:Y:S02]  /*eb80*/  ULDC.64 UR4, c[0x0][0x650] ;  /* 0x0001940000047ab9 */ /* 0x000fe40000000a00 */
[----:B------:R-:W-:Y:S01]  /*eb90*/  ISETP.GE.U32.AND P0, PT, R16, UR4, PT ;  /* 0x0000000410007c0c */ /* 0x000fe2000bf06070 */
[----:B------:R-:W-:-:S05]  /*eba0*/  IMAD.IADD R17, R17, 0x1, R3 ;  /* 0x0000000111117824 */ /* 0x000fca00078e0203 */
[----:B------:R-:W-:-:S13]  /*ebb0*/  ISETP.GE.U32.AND.EX P0, PT, R17, UR5, PT, P0 ;  /* 0x0000000511007c0c */ /* 0x000fda000bf06100 */
[----:B------:R-:W-:Y:S05]  /*ebc0*/  @P0 BRA `(.L_x_405) ;  /* 0x0000000400880947 */ /* 0x000fea0003800000 */
[----:B------:R-:W0:Y:S01]  /*ebd0*/  S2UR UR6, SR_CTAID.X ;  /* 0x00000000000679c3 */ /* 0x000e220000002500 */
[----:B------:R-:W-:Y:S01]  /*ebe0*/  ULDC.64 UR12, c[0x0][0x628] ;  /* 0x00018a00000c7ab9 */ /* 0x000fe20000000a00 */
[----:B------:R-:W-:Y:S01]  /*ebf0*/  ULDC UR4, c[0x0][0x150] ;  /* 0x0000540000047ab9 */ /* 0x000fe20000000800 */
[----:B------:R-:W-:Y:S01]  /*ec00*/  ISETP.NE.U32.AND P0, PT, RZ, UR12, PT ;  /* 0x0000000cff007c0c */ /* 0x000fe2000bf05070 */
[----:B------:R-:W-:Y:S01]  /*ec10*/  ULDC UR15, c[0x0][0x630] ;  /* 0x00018c00000f7ab9 */ /* 0x000fe20000000800 */
[C---:B------:R-:W-:Y:S01]  /*ec20*/  R2UR UR16, R16.reuse ;  /* 0x00000000101072ca */ /* 0x040fe200000e0000 */
[----:B------:R-:W-:Y:S01]  /*ec30*/  ULDC UR19, c[0x0][0x154] ;  /* 0x0000550000137ab9 */ /* 0x000fe20000000800 */
[----:B------:R-:W-:Y:S01]  /*ec40*/  ISETP.NE.AND.EX P0, PT, RZ, UR13, PT, P0 ;  /* 0x0000000dff007c0c */ /* 0x000fe2000bf05300 */
[----:B------:R-:W1:Y:S01]  /*ec50*/  S2UR UR18, SR_CTAID.Y ;  /* 0x00000000001279c3 */ /* 0x000e620000002600 */
[----:B------:R-:W-:Y:S02]  /*ec60*/  R2UR UR17, R17 ;  /* 0x00000000111172ca */ /* 0x000fe400000e0000 */
[----:B------:R-:W-:-:S02]  /*ec70*/  R2UR UR10, R16 ;  /* 0x00000000100a72ca */ /* 0x000fc400000e0000 */
[----:B------:R-:W-:Y:S02]  /*ec80*/  R2UR UR11, R17 ;  /* 0x00000000110b72ca */ /* 0x000fe400000e0000 */
[----:B0-----:R-:W-:-:S05]  /*ec90*/  I2FP.F32.U32 R0, UR6 ;  /* 0x0000000600007c45 */ /* 0x001fca0008201000 */
[----:B------:R-:W-:-:S04]  /*eca0*/  FMUL R0, R0, UR4 ;  /* 0x0000000400007c20 */ /* 0x000fc80008400000 */
[----:B------:R0:W0:Y:S01]  /*ecb0*/  F2I.U32.TRUNC.NTZ R3, R0 ;  /* 0x0000000000037305 */ /* 0x000022000020f000 */
[----:B-1----:R-:W-:Y:S05]  /*ecc0*/  @!P0 BRA `(.L_x_406) ;  /* 0x0000000000308947 */ /* 0x002fea0003800000 */
        /* <DEDUP_REMOVED lines=12> */
.L_x_406:
[----:B------:R-:W-:Y:S01]  /*ed90*/  USHF.R.U64 UR43, UR10, UR15, UR11 ;  /* 0x0000000f0a2b7299 */ /* 0x000fe2000800120b */
[----:B0-----:R-:W-:Y:S01]  /*eda0*/  I2FP.F32.U32 R0, UR18 ;  /* 0x0000001200007c45 */ /* 0x001fe20008201000 */
[----:B------:R-:W-:Y:S02]  /*edb0*/  USHF.R.U32.HI UR4, URZ, UR15, UR11 ;  /* 0x0000000f3f047299 */ /* 0x000fe4000801160b */
        /* <DEDUP_REMOVED lines=8> */
[----:B------:R-:W-:Y:S01]  /*ee40*/  UIMAD.WIDE.U32 UR8, UR10, UR12, UR8 ;  /* 0x0000000c0a0872a5 */ /* 0x000fe2000f8e0008 */
[----:B------:R-:W-:Y:S01]  /*ee50*/  R2UR UR12, R3 ;  /* 0x00000000030c72ca */ /* 0x000fe200000e0000 */
[----:B------:R-:W-:Y:S01]  /*ee60*/  UIMAD UR10, UR10, UR13, UR4 ;  /* 0x0000000d0a0a72a4 */ /* 0x000fe2000f8e0204 */
[----:B------:R-:W-:Y:S01]  /*ee70*/  ULDC UR11, c[0x0][0x618] ;  /* 0x00018600000b7ab9 */ /* 0x000fe20000000800 */
[----:B------:R-:W-:Y:S02]  /*ee80*/  ULDC UR21, c[0x0][0x658] ;  /* 0x0001960000157ab9 */ /* 0x000fe40000000800 */
[----:B------:R-:W-:Y:S01]  /*ee90*/  UIADD3 UR9, UR9, UR10, URZ ;  /* 0x0000000a09097290 */ /* 0x000fe2000fffe03f */
[----:B------:R-:W-:Y:S01]  /*eea0*/  UMOV UR15, 0xffffffff ;  /* 0xffffffff000f7882 */ /* 0x000fe20000000000 */
[----:B------:R-:W-:Y:S01]  /*eeb0*/  ULDC.64 UR4, c[0x0][0x640] ;  /* 0x0001900000047ab9 */ /* 0x000fe20000000a00 */
[----:B------:R-:W-:Y:S01]  /*eec0*/  USHF.L.U32 UR15, UR15, UR21, URZ ;  /* 0x000000150f0f7299 */ /* 0x000fe2000800063f */
[----:B------:R-:W-:Y:S01]  /*eed0*/  ISETP.NE.U32.AND P0, PT, RZ, UR4, PT ;  /* 0x00000004ff007c0c */ /* 0x000fe2000bf05070 */
[----:B------:R-:W-:-:S02]  /*eee0*/  USHF.R.U64 UR16, UR8, UR11, UR9 ;  /* 0x0000000b08107299 */ /* 0x000fc40008001209 */
[----:B------:R-:W-:Y:S01]  /*eef0*/  USHF.R.U32.HI UR8, URZ, UR11, UR9 ;  /* 0x0000000b3f087299 */ /* 0x000fe20008011609 */
[----:B0-----:R-:W-:Y:S01]  /*ef00*/  R2UR UR14, R0 ;  /* 0x00000000000e72ca */ /* 0x001fe200000e0000 */
[----:B------:R-:W-:Y:S01]  /*ef10*/  ULDC UR17, c[0x0][0x608] ;  /* 0x0001820000117ab9 */ /* 0x000fe20000000800 */
[----:B------:R-:W-:Y:S01]  /*ef20*/  ULOP3.LUT UR41, URZ, UR15, URZ, 0x33, !UPT ;  /* 0x0000000f3f297292 */ /* 0x000fe2000f8e333f */
[----:B------:R-:W-:Y:S01]  /*ef30*/  ISETP.NE.AND.EX P0, PT, RZ, UR5, PT, P0 ;  /* 0x00000005ff007c0c */ /* 0x000fe2000bf05300 */
[----:B------:R-:W-:Y:S02]  /*ef40*/  USHF.R.U64 UR15, UR16, UR17, UR8 ;  /* 0x00000011100f7299 */ /* 0x000fe40008001208 */
[----:B------:R-:W-:Y:S02]  /*ef50*/  USHF.R.U32.HI UR8, URZ, UR17, UR8 ;  /* 0x000000113f087299 */ /* 0x000fe40008011608 */
[----:B------:R-:W-:Y:S02]  /*ef60*/  UIADD3 UR12, -UR12, URZ, URZ ;  /* 0x0000003f0c0c7290 */ /* 0x000fe4000fffe13f */
[----:B------:R-:W-:Y:S01]  /*ef70*/  USHF.R.U64 UR17, UR15, UR21, UR8 ;  /* 0x000000150f117299 */ /* 0x000fe20008001208 */
[----:B------:R-:W-:Y:S01]  /*ef80*/  UMOV UR19, 0x1 ;  /* 0x0000000100137882 */ /* 0x000fe20000000000 */
[----:B------:R-:W-:Y:S01]  /*ef90*/  ULDC UR13, c[0x0][0x144] ;  /* 0x00005100000d7ab9 */ /* 0x000fe20000000800 */
[----:B------:R-:W-:Y:S01]  /*efa0*/  ULDC UR7, c[0x0][0x600] ;  /* 0x0001800000077ab9 */ /* 0x000fe20000000800 */
[----:B------:R-:W-:-:S02]  /*efb0*/  USHF.L.U32 UR24, UR19, UR21, URZ ;  /* 0x0000001513187299 */ /* 0x000fc4000800063f */
[----:B------:R-:W-:Y:S02]  /*efc0*/  USHF.R.U32.HI UR8, URZ, UR21, UR8 ;  /* 0x000000153f087299 */ /* 0x000fe40008011608 */
[----:B------:R-:W-:Y:S02]  /*efd0*/  UIMAD UR21, UR13, UR12, UR6 ;  /* 0x0000000c0d1572a4 */ /* 0x000fe4000f8e0206 */
[----:B------:R-:W-:Y:S02]  /*efe0*/  UIADD3 UR20, UR7, -0x1, URZ ;  /* 0xffffffff07147890 */ /* 0x000fe4000fffe03f */
[----:B------:R-:W-:Y:S01]  /*eff0*/  UIADD3 UR19, -UR14, URZ, URZ ;  /* 0x0000003f0e137290 */ /* 0x000fe2000fffe13f */
        /* <DEDUP_REMOVED lines=17> */
.L_x_407:
[----:B------:R-:W-:Y:S01]  /*f110*/  UISETP.NE.AND UP0, UPT, UR46, URZ, UPT ;  /* 0x0000003f2e00728c */ /* 0x000fe2000bf05270 */
[----:B------:R-:W-:Y:S01]  /*f120*/  IMAD.MOV.U32 R0, RZ, RZ, 0x1 ;  /* 0x00000001ff007424 */ /* 0x000fe200078e00ff */
[----:B------:R-:W-:Y:S02]  /*f130*/  USHF.R.U64 UR4, UR6, UR22, UR8 ;  /* 0x0000001606047299 */ /* 0x000fe40008001208 */
[----:B------:R-:W-:Y:S02]  /*f140*/  ULOP3.LUT UR41, UR15, UR41, URZ, 0xc0, !UPT ;  /* 0x000000290f297292 */ /* 0x000fe4000f8ec03f */
[----:B------:R-:W-:Y:S02]  /*f150*/  UIADD3 UR5, -UR4, URZ, URZ ;  /* 0x0000003f04057290 */ /* 0x000fe4000fffe13f */
[----:B------:R-:W-:Y:S02]  /*f160*/  UIMAD UR41, UR24, UR4, UR41 ;  /* 0x00000004182972a4 */ /* 0x000fe4000f8e0229 */
[----:B------:R-:W-:-:S02]  /*f170*/  ULOP3.LUT UR16, UR16, UR20, URZ, 0xc0, !UPT ;  /* 0x0000001410107292 */ /* 0x000fc4000f8ec03f */
[----:B------:R-:W-:Y:S02]  /*f180*/  @UP0 UIMAD UR21, UR25, UR19, UR18 ;  /* 0x00000013191502a4 */ /* 0x000fe4000f8e0212 */
[----:B------:R-:W-:-:S03]  /*f190*/  UIMAD UR4, UR5, UR23, UR17 ;  /* 0x00000017050472a4 */ /* 0x000fc6000f8e0211 */
[----:B------:R-:W-:Y:S01]  /*f1a0*/  ULDC UR5, c[0x0][0x610] ;  /* 0x0001840000057ab9 */ /* 0x000fe20000000800 */
[----:B------:R-:W-:Y:S02]  /*f1b0*/  UIMAD UR4, UR4, UR7, UR16 ;  /* 0x00000007040472a4 */ /* 0x000fe4000f8e0210 */
[----:B------:R-:W-:-:S04]  /*f1c0*/  UIMAD UR41, UR41, UR5, UR21 ;  /* 0x00000005292972a4 */ /* 0x000fc8000f8e0215 */
[----:B------:R-:W-:Y:S02]  /*f1d0*/  USEL UR42, UR4, UR41, !UP0 ;  /* 0x00000029042a7287 */ /* 0x000fe4000c000000 */
[----:B------:R-:W-:-:S12]  /*f1e0*/  USEL UR41, UR41, UR4, !UP0 ;  /* 0x0000000429297287 */ /* 0x000fd8000c000000 */
.L_x_405:
[----:B------:R-:W-:-:S13]  /*f1f0*/  LOP3.LUT P0, RZ, R0, 0xff, RZ, 0xc0, !PT ;  /* 0x000000ff00ff7812 */ /* 0x000fda000780c0ff */
[----:B------:R-:W-:Y:S05]  /*f200*/  @P0 BRA `(.L_x_408) ;  /* 0xffffff1c00b80947 */ /* 0x000fea000383ffff */
[----:B------:R-:W-:Y:S05]  /*f210*/  EXIT ;  /* 0x000000000000794d */ /* 0x000fea0003800000 */
.L_x_3:
[----:B------:R-:W-:Y:S01]  /*f220*/  ULDC.64 UR8, c[0x0][0x650] ;  /* 0x0001940000087ab9 */ /* 0x000fe20000000a00 */
[----:B------:R-:W-:Y:S01]  /*f230*/  PRMT R0, RZ, 0x7610, R0 ;  /* 0x00007610ff007816 */ /* 0x000fe20000000000 */
[----:B------:R-:W-:Y:S01]  /*f240*/  IMAD.MOV.U32 R3, RZ, RZ, -0x1 ;  /* 0xffffffffff037424 */ /* 0x000fe200078e00ff */
[----:B------:R-:W-:Y:S01]  /*f250*/  ISETP.GE.U32.AND P0, PT, R16, UR8, PT ;  /* 0x0000000810007c0c */ /* 0x000fe2000bf06070 */
[----:B------:R-:W-:Y:S01]  /*f260*/  IMAD.MOV.U32 R4, RZ, RZ, -0x1 ;  /* 0xffffffffff047424 */ /* 0x000fe200078e00ff */
[----:B------:R-:W-:Y:S02]  /*f270*/  MOV R11, 0xffffffff ;  /* 0xffffffff000b7802 */ /* 0x000fe40000000f00 */
[----:B------:R-:W-:-:S13]  /*f280*/  ISETP.GE.U32.AND.EX P0, PT, R17, UR9, PT, P0 ;  /* 0x0000000911007c0c */ /* 0x000fda000bf06100 */
[----:B------:R-:W-:Y:S05]  /*f290*/  @P0 BRA `(.L_x_409) ;  /* 0x00000004008c0947 */ /* 0x000fea0003800000 */
[----:B------:R-:W-:Y:S01]  /*f2a0*/  I2FP.F32.U32 R0, UR4 ;  /* 0x0000000400007c45 */ /* 0x000fe20008201000 */
[----:B0-----:R-:W-:Y:S01]  /*f2b0*/  ULDC.64 UR16, c[0x0][0x628] ;  /* 0x00018a0000107ab9 */ /* 0x001fe20000000a00 */
        /* <DEDUP_REMOVED lines=24> */
.L_x_410:
        /* <DEDUP_REMOVED lines=24> */
[----:B------:R-:W-:Y:S01]  /*f5c0*/  UMOV UR19, 0x1 ;  /* 0x0000000100137882 */ /* 0x000fe20000000000 */
[----:B------:R-:W-:Y:S01]  /*f5d0*/  ULDC UR20, c[0x0][0x608] ;  /* 0x0001820000147ab9 */ /* 0x000fe20000000800 */
[----:B------:R-:W-:Y:S01]  /*f5e0*/  USHF.L.U32 UR26, UR19, UR23, URZ ;  /* 0x00000017131a7299 */ /* 0x000fe2000800063f */
[----:B------:R-:W-:Y:S01]  /*f5f0*/  ISETP.NE.AND.EX P0, PT, RZ, UR9, PT, P0 ;  /* 0x00000009ff007c0c */ /* 0x000fe2000bf05300 */
[----:B------:R-:W-:Y:S02]  /*f600*/  USHF.R.U64 UR19, UR18, UR20, UR11 ;  /* 0x0000001412137299 */ /* 0x000fe4000800120b */
[----:B------:R-:W-:Y:S02]  /*f610*/  USHF.R.U32.HI UR11, URZ, UR20, UR11 ;  /* 0x000000143f0b7299 */ /* 0x000fe4000801160b */
[----:B------:R-:W-:-:S02]  /*f620*/  UIADD3 UR15, -UR15, URZ, URZ ;  /* 0x0000003f0f0f7290 */ /* 0x000fc4000fffe13f */
[----:B------:R-:W-:Y:S01]  /*f630*/  USHF.R.U64 UR20, UR19, UR23, UR11 ;  /* 0x0000001713147299 */ /* 0x000fe2000800120b */
[----:B------:R-:W-:Y:S01]  /*f640*/  ULDC UR16, c[0x0][0x144] ;  /* 0x0000510000107ab9 */ /* 0x000fe20000000800 */
[----:B------:R-:W-:Y:S01]  /*f650*/  ULDC UR6, c[0x0][0x600] ;  /* 0x0001800000067ab9 */ /* 0x000fe20000000800 */
[----:B------:R-:W-:Y:S02]  /*f660*/  USHF.R.U32.HI UR11, URZ, UR23, UR11 ;  /* 0x000000173f0b7299 */ /* 0x000fe4000801160b */
[----:B------:R-:W-:Y:S02]  /*f670*/  UIMAD UR23, UR16, UR15, UR4 ;  /* 0x0000000f101772a4 */ /* 0x000fe4000f8e0204 */
[----:B------:R-:W-:Y:S02]  /*f680*/  UIADD3 UR22, UR6, -0x1, URZ ;  /* 0xffffffff06167890 */ /* 0x000fe4000fffe03f */
[----:B------:R-:W-:Y:S02]  /*f690*/  ULOP3.LUT UR27, URZ, UR13, URZ, 0x33, !UPT ;  /* 0x0000000d3f1b7292 */ /* 0x000fe4000f8e333f */
        /* <DEDUP_REMOVED lines=18> */
.L_x_411:
[----:B------:R-:W-:Y:S01]  /*f7c0*/  UISETP.NE.AND UP0, UPT, UR46, URZ, UPT ;  /* 0x0000003f2e00728c */ /* 0x000fe2000bf05270 */
[----:B------:R-:W-:Y:S01]  /*f7d0*/  IMAD.MOV.U32 R0, RZ, RZ, 0x1 ;  /* 0x00000001ff007424 */ /* 0x000fe200078e00ff */
[----:B------:R-:W-:Y:S01]  /*f7e0*/  USHF.R.U64 UR8, UR4, UR24, UR11 ;  /* 0x0000001804087299 */ /* 0x000fe2000800120b */
[----:B------:R-:W-:Y:S01]  /*f7f0*/  IMAD.U32 R11, RZ, RZ, UR5 ;  /* 0x00000005ff0b7e24 */ /* 0x000fe2000f8e00ff */
[----:B------:R-:W-:Y:S02]  /*f800*/  ULOP3.LUT UR4, UR19, UR27, URZ, 0xc0, !UPT ;  /* 0x0000001b13047292 */ /* 0x000fe4000f8ec03f */
[----:B------:R-:W-:Y:S02]  /*f810*/  ULOP3.LUT UR18, UR18, UR22, URZ, 0xc0, !UPT ;  /* 0x0000001612127292 */ /* 0x000fe4000f8ec03f */
[----:B------:R-:W-:-:S03]  /*f820*/  UIMAD UR4, UR26, UR8, UR4 ;  /* 0x000000081a0472a4 */ /* 0x000fc6000f8e0204 */
[----:B------:R-:W-:Y:S02]  /*f830*/  @UP0 UIMAD UR23, UR28, UR21, UR7 ;  /* 0x000000151c1702a4 */ /* 0x000fe4000f8e0207 */
[----:B------:R-:W-:-:S03]  /*f840*/  UIADD3 UR7, -UR8, URZ, URZ ;  /* 0x0000003f08077290 */ /* 0x000fc6000fffe13f */
[----:B------:R-:W-:Y:S01]  /*f850*/  ULDC UR8, c[0x0][0x610] ;  /* 0x0001840000087ab9 */ /* 0x000fe20000000800 */
[----:B------:R-:W-:Y:S02]  /*f860*/  UIMAD UR7, UR7, UR25, UR20 ;  /* 0x00000019070772a4 */ /* 0x000fe4000f8e0214 */
[----:B------:R-:W-:Y:S02]  /*f870*/  UIMAD UR4, UR4, UR8, UR23 ;  /* 0x00000008040472a4 */ /* 0x000fe4000f8e0217 */
[----:B------:R-:W-:-:S04]  /*f880*/  UIMAD UR7, UR7, UR6, UR18 ;  /* 0x00000006070772a4 */ /* 0x000fc8000f8e0212 */
[----:B------:R-:W-:Y:S02]  /*f890*/  USEL UR6, UR7, UR4, !UP0 ;  /* 0x0000000407067287 */ /* 0x000fe4000c000000 */
[----:B------:R-:W-:-:S04]  /*f8a0*/  USEL UR4, UR4, UR7, !UP0 ;  /* 0x0000000704047287 */ /* 0x000fc8000c000000 */
[----:B------:R-:W-:Y:S02]  /*f8b0*/  IMAD.U32 R4, RZ, RZ, UR6 ;  /* 0x00000006ff047e24 */ /* 0x000fe4000f8e00ff */
[----:B------:R-:W-:-:S07]  /*f8c0*/  IMAD.U32 R3, RZ, RZ, UR4 ;  /* 0x00000004ff037e24 */ /* 0x000fce000f8e00ff */
.L_x_409:
[----:B------:R-:W-:-:S08]  /*f8d0*/  NOP ;  /* 0x0000000000007918 */ /* 0x000fd00000000000 */
[----:B------:R-:W1:-:S00]  /*f8e0*/  USETMAXREG.DEALLOC.CTAPOOL 0x28 ;  /* 0x00000028000079c8 */ /* 0x000e4000080e0500 */
[----:B------:R-:W-:-:S13]  /*f8f0*/  ISETP.NE.AND P0, PT, RZ, UR10, PT ;  /* 0x0000000aff007c0c */ /* 0x000fda000bf05270 */
[----:B0-----:R-:W-:Y:S05]  /*f900*/  @P0 EXIT ;  /* 0x000000000000094d */ /* 0x001fea0003800000 */
[----:B-1----:R-:W-:Y:S01]  /*f910*/  LOP3.LUT P0, RZ, R0, 0xff, RZ, 0xc0, !PT ;  /* 0x000000ff00ff7812 */ /* 0x002fe2000780c0ff */
[----:B------:R-:W-:Y:S02]  /*f920*/  IMAD.MOV.U32 R0, RZ, RZ, 0x1 ;  /* 0x00000001ff007424 */ /* 0x000fe400078e00ff */
[----:B------:R-:W-:-:S10]  /*f930*/  IMAD.MOV.U32 R8, RZ, RZ, RZ ;  /* 0x000000ffff087224 */ /* 0x000fd400078e00ff */
[----:B------:R-:W-:Y:S05]  /*f940*/  @!P0 BRA `(.L_x_412) ;  /* 0x0000000c00488947 */ /* 0x000fea0003800000 */
[----:B------:R-:W-:Y:S01]  /*f950*/  ULDC UR4, c[0x0][0x28c] ;  /* 0x0000a30000047ab9 */ /* 0x000fe20000000800 */
[----:B------:R-:W-:Y:S01]  /*f960*/  ULDC UR6, c[0x0][0x658] ;  /* 0x0001960000067ab9 */ /* 0x000fe20000000800 */
[----:B------:R-:W-:Y:S01]  /*f970*/  UIADD3 UR10, UR4, 0x1f, URZ ;  /* 0x0000001f040a7890 */ /* 0x000fe2000fffe03f */
[C---:B------:R-:W-:Y:S01]  /*f980*/  LOP3.LUT P2, RZ, R2.reuse, 0x7f, RZ, 0xc0, !PT ;  /* 0x0000007f02ff7812 */ /* 0x040fe2000784c0ff */
[----:B------:R-:W-:Y:S01]  /*f990*/  UMOV UR7, 0xffffffff ;  /* 0xffffffff00077882 */ /* 0x000fe20000000000 */
[----:B------:R-:W-:Y:S01]  /*f9a0*/  ULDC UR5, c[0x0][0x600] ;  /* 0x0001800000057ab9 */ /* 0x000fe20000000800 */
[----:B------:R-:W-:Y:S01]  /*f9b0*/  UMOV UR9, 0x1 ;  /* 0x0000000100097882 */ /* 0x000fe20000000000 */
[----:B------:R-:W-:Y:S01]  /*f9c0*/  USHF.L.U32 UR7, UR7, UR6, URZ ;  /* 0x0000000607077299 */ /* 0x000fe2000800063f */
[----:B------:R-:W-:Y:S01]  /*f9d0*/  LOP3.LUT P0, RZ, R2, 0x1f, RZ, 0xc0, !PT ;  /* 0x0000001f02ff7812 */ /* 0x000fe2000780c0ff */
[----:B------:R-:W-:Y:S01]  /*f9e0*/  UIADD3 UR4, UR5, -0x1, URZ ;  /* 0xffffffff05047890 */ /* 0x000fe2000fffe03f */
[----:B------:R-:W-:Y:S01]  /*f9f0*/  BSSY B0, `(.L_x_412) ;  /* 0x00000c7000007945 */ /* 0x000fe20003800000 */
[----:B------:R-:W-:Y:S01]  /*fa00*/  USHF.R.S32.HI UR11, URZ, 0x1f, UR10 ;  /* 0x0000001f3f0b7899 */ /* 0x000fe2000801140a */
[----:B------:R-:W-:Y:S01]  /*fa10*/  PLOP3.LUT P0, PT, P0, P2, PT, 0x8a, 0x0 ;  /* 0x000000000000781c */ /* 0x000fe20000705172 */
[----:B------:R-:W-:Y:S01]  /*fa20*/  ULDC UR8, c[0x0][0xc] ;  /* 0x0000030000087ab9 */ /* 0x000fe20000000800 */
[----:B------:R-:W-:Y:S01]  /*fa30*/  USHF.L.U32 UR5, UR9, UR6, URZ ;  /* 0x0000000609057299 */ /* 0x000fe2000800063f */
[----:B------:R-:W-:Y:S01]  /*fa40*/  IMAD.MOV.U32 R9, RZ, RZ, 0x1 ;  /* 0x00000001ff097424 */ /* 0x000fe200078e00ff */
[----:B------:R-:W-:Y:S01]  /*fa50*/  ULEA.HI UR11, UR11, UR10, URZ, 0x5 ;  /* 0x0000000a0b0b7291 */ /* 0x000fe2000f8f283f */
[----:B------:R-:W-:Y:S01]  /*fa60*/  IMAD.MOV.U32 R0, RZ, RZ, 0x1 ;  /* 0x00000001ff007424 */ /* 0x000fe200078e00ff */
[----:B------:R-:W-:Y:S01]  /*fa70*/  ULDC UR9, c[0x0][0x10] ;  /* 0x0000040000097ab9 */ /* 0x000fe20000000800 */
[----:B------:R-:W-:Y:S01]  /*fa80*/  ULOP3.LUT UR6, URZ, UR7, URZ, 0x33, !UPT ;  /* 0x000000073f067292 */ /* 0x000fe2000f8e333f */
[----:B------:R-:W-:Y:S01]  /*fa90*/  MOV R8, RZ ;  /* 0x000000ff00087202 */ /* 0x000fe20000000f00 */
[----:B------:R-:W-:Y:S01]  /*faa0*/  UIMAD.WIDE.U32 UR8, UR8, UR9, URZ ;  /* 0x00000009080872a5 */ /* 0x000fe2000f8e003f */
[----:B------:R-:W-:Y:S01]  /*fab0*/  ULDC UR7, c[0x0][0x14] ;  /* 0x0000050000077ab9 */ /* 0x000fe20000000800 */
[----:B------:R-:W-:-:S02]  /*fac0*/  USHF.R.S32.HI UR19, URZ, 0x5, UR11 ;  /* 0x000000053f137899 */ /* 0x000fc4000801140b */
[----:B------:R-:W-:Y:S02]  /*fad0*/  UIMAD.WIDE.U32 UR22, UR8, UR7, URZ ;  /* 0x00000007081672a5 */ /* 0x000fe4000f8e003f */
[----:B------:R-:W-:Y:S02]  /*fae0*/  UIMAD UR13, UR9, UR7, URZ ;  /* 0x00000007090d72a4 */ /* 0x000fe4000f8e023f */
[----:B------:R-:W-:Y:S02]  /*faf0*/  ULOP3.LUT UR21, UR40, 0x2, URZ, 0xfc, !UPT ;  /* 0x0000000228157892 */ /* 0x000fe4000f8efc3f */
[----:B------:R-:W-:Y:S02]  /*fb00*/  UIADD3 UR13, UR23, UR13, URZ ;  /* 0x0000000d170d7290 */ /* 0x000fe4000fffe03f */
[----:B------:R-:W-:Y:S01]  /*fb10*/  UIADD3 UR26, UR19, 0x1, URZ ;  /* 0x00000001131a7890 */ /* 0x000fe2000fffe03f */
[----:B------:R-:W-:-:S11]  /*fb20*/  ULDC.64 UR24, c[0x0][0x198] ;  /* 0x0000660000187ab9 */ /* 0x000fd60000000a00 */
.L_x_424:
[----:B------:R-:W-:-:S03]  /*fb30*/  UMOV UR7, 0xffffffff ;  /* 0xffffffff00077882 */ /* 0x000fc60000000000 */
[----:B------:R-:W-:Y:S05]  /*fb40*/  BRA.DIV UR7, `(.L_x_413) ;  /* 0x0000000e07dc7947 */ /* 0x000fea000b800000 */
[----:B------:R-:W-:-:S13]  /*fb50*/  ELECT P6, URZ, PT ;  /* 0x00000000003f782f */ /* 0x000fda00038c0000 */
.L_x_436:
[----:B------:R-:W0:Y:S01]  /*fb60*/  LDC R2, c[0x0][0x28c] ;  /* 0x0000a300ff027b82 */ /* 0x000e220000000800 */
[----:B------:R-:W-:Y:S01]  /*fb70*/  BSSY B1, `(.L_x_414) ;  /* 0x0000038000017945 */ /* 0x000fe20003800000 */
[----:B0-----:R-:W-:-:S13]  /*fb80*/  ISETP.LT.OR P6, PT, R2, 0x1, !P6 ;  /* 0x000000010200780c */ /* 0x001fda00077c1670 */
[----:B------:R-:W-:Y:S05]  /*fb90*/  @P6 BRA `(.L_x_415) ;  /* 0x0000000000d46947 */ /* 0x000fea0003800000 */
[----:B------:R-:W-:Y:S02]  /*fba0*/  IMAD.SHL.U32 R7, R3, 0x200, RZ ;  /* 0x0000020003077824 */ /* 0x000fe400078e00ff */
[----:B------:R-:W-:Y:S02]  /*fbb0*/  IMAD R6, R4, 0x60, RZ ;  /* 0x0000006004067824 */ /* 0x000fe400078e02ff */
[----:B------:R-:W-:Y:S02]  /*fbc0*/  IMAD.MOV.U32 R12, RZ, RZ, RZ ;  /* 0x000000ffff0c7224 */ /* 0x000fe400078e00ff */
[----:B------:R-:W-:Y:S02]  /*fbd0*/  IMAD.U32 R14, RZ, RZ, UR26 ;  /* 0x0000001aff0e7e24 */ /* 0x000fe4000f8e00ff */
[----:B------:R-:W-:Y:S02]  /*fbe0*/  IMAD.MOV.U32 R2, RZ, RZ, R0 ;  /* 0x000000ffff027224 */ /* 0x000fe400078e0000 */
[----:B------:R-:W-:-:S07]  /*fbf0*/  IMAD.MOV.U32 R3, RZ, RZ, R8 ;  /* 0x000000ffff037224 */ /* 0x000fce00078e0008 */
.L_x_419:
[----:B------:R-:W0:Y:S01]  /*fc00*/  S2R R5, SR_CgaCtaId ;  /* 0x0000000000057919 */ /* 0x000e220000008800 */
[----:B------:R-:W-:-:S04]  /*fc10*/  MOV R4, 0x400 ;  /* 0x0000040000047802 */ /* 0x000fc80000000f00 */
[----:B0-----:R-:W-:Y:S02]  /*fc20*/  LEA R10, R5, R4, 0x18 ;  /* 0x00000004050a7211 */ /* 0x001fe400078ec0ff */
[----:B------:R-:W-:Y:S01]  /*fc30*/  SHF.L.U32 R4, R2, 0x1f, RZ ;  /* 0x0000001f02047819 */ /* 0x000fe200000006ff */
[----:B------:R-:W0:Y:S02]  /*fc40*/  @!P2 LDC R5, c[0x0][0x500] ;  /* 0x00014000ff05ab82 */ /* 0x000e240000000800 */
[----:B------:R-:W-:-:S04]  /*fc50*/  IMAD R13, R3, 0x8, R10 ;  /* 0x00000008030d7824 */ /* 0x000fc800078e020a */
[----:B------:R-:W1:Y:S02]  /*fc60*/  SYNCS.PHASECHK.TRANS64.TRYWAIT P1, [R13+URZ+0x28], R4 ;  /* 0x000028040d0075a7 */ /* 0x000e64000802017f */
[----:B-1----:R-:W-:Y:S05]  /*fc70*/  @!P1 BRA `(.L_x_416) ;  /* 0x0000000c00b09947 */ /* 0x002fea0003800000 */
.L_x_437:
[----:B------:R-:W-:Y:S01]  /*fc80*/  UPRMT UR7, UR21, 0x9910, URZ ;  /* 0x0000991015077896 */ /* 0x000fe2000800003f */
[----:B0-----:R0:W-:Y:S03]  /*fc90*/  @!P2 SYNCS.ARRIVE.TRANS64 RZ, [R13+URZ], R5 ;  /* 0x000000050dffa9a7 */ /* 0x0011e6000800003f */
[----:B------:R-:W-:-:S06]  /*fca0*/  UISETP.NE.AND UP0, UPT, UR7, 0x2, UPT ;  /* 0x000000020700788c */ /* 0x000fcc000bf05270 */
[----:B------:R-:W-:-:S13]  /*fcb0*/  PLOP3.LUT P1, PT, PT, PT, UP0, 0x80, 0x0 ;  /* 0x000000000000781c */ /* 0x000fda0003f2f008 */
[----:B0-----:R-:W-:Y:S05]  /*fcc0*/  @P1 BRA `(.L_x_417) ;  /* 0x0000000000041947 */ /* 0x001fea0003800000 */
[----:B------:R-:W-:Y:S01]  /*fcd0*/  BPT.TRAP 0x1 ;  /* 0x000000040000795c */ /* 0x000fe20000300000 */
.L_x_417:
[----:B------:R-:W-:Y:S05]  /*fce0*/  @P0 BRA `(.L_x_418) ;  /* 0x0000000000040947 */ /* 0x000fea0003800000 */
[----:B------:R-:W-:Y:S01]  /*fcf0*/  BPT.TRAP 0x1 ;  /* 0x000000040000795c */ /* 0x000fe20000300000 */
.L_x_418:
[--C-:B-1----:R-:W-:Y:S01]  /*fd00*/  IMAD R4, R3, 0x8000, R10.reuse ;  /* 0x0000800003047824 */ /* 0x102fe200078e020a */
[----:B------:R-:W-:Y:S01]  /*fd10*/  R2UR UR9, R13 ;  /* 0x000000000d0972ca */ /* 0x000fe200000e0000 */
[----:B------:R-:W-:Y:S01]  /*fd20*/  IMAD R10, R3, 0x1800, R10 ;  /* 0x00001800030a7824 */ /* 0x000fe200078e020a */
[----:B------:R-:W-:Y:S01]  /*fd30*/  UIADD3 UR14, UP0, UR24, 0xf0, URZ ;  /* 0x000000f0180e7890 */ /* 0x000fe2000ff1e03f */
[----:B------:R-:W-:Y:S01]  /*fd40*/  R2UR UR11, R7 ;  /* 0x00000000070b72ca */ /* 0x000fe200000e0000 */
[----:B------:R-:W-:Y:S01]  /*fd50*/  UIADD3 UR28, UP1, UR24, 0x1f0, URZ ;  /* 0x000001f0181c7890 */ /* 0x000fe2000ff3e03f */
[----:B------:R-:W-:Y:S01]  /*fd60*/  R2UR UR7, R4 ;  /* 0x00000000040772ca */ /* 0x000fe200000e0000 */
[----:B------:R-:W-:Y:S01]  /*fd70*/  UIADD3.X UR15, URZ, UR25, URZ, UP0, !UPT ;  /* 0x000000193f0f7290 */ /* 0x000fe200087fe43f */
[----:B------:R-:W-:Y:S01]  /*fd80*/  R2UR UR8, R10 ;  /* 0x000000000a0872ca */ /* 0x000fe200000e0000 */
[----:B------:R-:W-:Y:S01]  /*fd90*/  VIADD R3, R3, 0x1 ;  /* 0x0000000103037836 */ /* 0x000fe20000000000 */
[----:B------:R-:W-:Y:S01]  /*fda0*/  R2UR UR10, R12 ;  /* 0x000000000c0a72ca */ /* 0x000fe200000e0000 */
[----:B------:R-:W-:Y:S01]  /*fdb0*/  UIADD3.X UR29, URZ, UR25, URZ, UP1, !UPT ;  /* 0x000000193f1d7290 */ /* 0x000fe20008ffe43f */
[----:B------:R-:W-:Y:S01]  /*fdc0*/  R2UR UR12, R11 ;  /* 0x000000000b0c72ca */ /* 0x000fe200000e0000 */
[----:B------:R-:W-:Y:S01]  /*fdd0*/  UMOV UR16, 0x0 ;  /* 0x0000000000107882 */ /* 0x000fe20000000000 */
[----:B------:R-:W-:Y:S01]  /*fde0*/  IADD3 R14, R14, -0x1, RZ ;  /* 0xffffffff0e0e7810 */ /* 0x000fe20007ffe0ff */
[----:B------:R-:W-:Y:S01]  /*fdf0*/  UMOV UR17, 0x10000000 ;  /* 0x1000000000117882 */ /* 0x000fe20000000000 */
[----:B------:R-:W-:Y:S01]  /*fe00*/  R2UR UR20, R6 ;  /* 0x00000000061472ca */ /* 0x000fe200000e0000 */
[----:B------:R-:W-:Y:S01]  /*fe10*/  VIADD R12, R12, 0x20 ;  /* 0x000000200c0c7836 */ /* 0x000fe20000000000 */
[----:B------:R-:W-:Y:S01]  /*fe20*/  ISETP.GT.AND P3, PT, R14, 0x1, PT ;  /* 0x000000010e00780c */ /* 0x000fe20003f64270 */
[----:B------:R-:W-:Y:S01]  /*fe30*/  UIADD3 UR7, UR7, 0x100, URZ ;  /* 0x0000010007077890 */ /* 0x000fe2000fffe03f */
[----:B------:R-:W-:Y:S01]  /*fe40*/  ISETP.NE.AND P1, PT, R3, 0x5, PT ;  /* 0x000000050300780c */ /* 0x000fe20003f25270 */
[----:B------:R-:W-:-:S03]  /*fe50*/  UIADD3 UR18, UR8, 0x28100, URZ ;  /* 0x0002810008127890 */ /* 0x000fc6000fffe03f */
[----:B------:R-:W-:Y:S02]  /*fe60*/  SEL R5, RZ, 0x1, P1 ;  /* 0x00000001ff057807 */ /* 0x000fe40000800000 */
[----:B------:R-:W-:Y:S01]  /*fe70*/  UMOV UR8, UR7 ;  /* 0x0000000700087c82 */ /* 0x000fe20008000000 */
[----:B------:R-:W-:Y:S01]  /*fe80*/  SEL R3, R3, RZ, P1 ;  /* 0x000000ff03037207 */ /* 0x000fe20000800000 */
[----:B------:R0:W-:Y:S01]  /*fe90*/  UTMALDG.3D [UR8], [UR14], desc[UR16] ;  /* 0x000010080e0075b4 */ /* 0x0001e20008011000 */
[----:B------:R-:W-:Y:S01]  /*fea0*/  LOP3.LUT R2, R2, R5, RZ, 0x3c, !PT ;  /* 0x0000000502027212 */ /* 0x000fe200078e3cff */
[----:B0-----:R-:W-:Y:S01]  /*feb0*/  UMOV UR8, UR18 ;  /* 0x0000001200087c82 */ /* 0x001fe20008000000 */
[----:B------:R-:W-:Y:S02]  /*fec0*/  UMOV UR11, UR20 ;  /* 0x00000014000b7c82 */ /* 0x000fe40008000000 */
[----:B------:R0:W-:Y:S02]  /*fed0*/  UTMALDG.3D [UR8], [UR28], desc[UR16] ;  /* 0x000010081c0075b4 */ /* 0x0001e40008011000 */
[----:B0-----:R-:W-:Y:S05]  /*fee0*/  @P3 BRA `(.L_x_419) ;  /* 0xfffffffc00443947 */ /* 0x001fea000383ffff */
.L_x_415:
[----:B------:R-:W-:Y:S05]  /*fef0*/  BSYNC B1 ;  /* 0x0000000000017941 */ /* 0x000fea0003800000 */
.L_x_414:
[----:B------:R-:W-:Y:S01]  /*ff00*/  LOP3.LUT P4, RZ, R9, 0xff, RZ, 0xc0, !PT ;  /* 0x000000ff09ff7812 */ /* 0x000fe2000788c0ff */
[----:B------:R-:W-:Y:S01]  /*ff10*/  VIADD R8, R8, UR19 ;  /* 0x0000001308087c36 */ /* 0x000fe20008000000 */
[----:B------:R-:W-:Y:S01]  /*ff20*/  ULDC.64 UR8, c[0x0][0x650] ;  /* 0x0001940000087ab9 */ /* 0x000fe20000000a00 */
[----:B------:R-:W-:Y:S01]  /*ff30*/  IMAD.U32 R5, RZ, RZ, UR19 ;  /* 0x00000013ff057e24 */ /* 0x000fe2000f8e00ff */
[----:B------:R-:W-:Y:S01]  /*ff40*/  UISETP.GE.U32.AND UP0, UPT, UR19, 0x5, UPT ;  /* 0x000000051300788c */ /* 0x000fe2000bf06070 */
[----:B------:R-:W-:Y:S01]  /*ff50*/  BSSY B1, `(.L_x_420) ;  /* 0x000006e000017945 */ /* 0x000fe20003800000 */
[----:B------:R-:W-:Y:S01]  /*ff60*/  ISETP.GT.U32.AND P1, PT, R8, 0x4, PT ;  /* 0x000000040800780c */ /* 0x000fe20003f24070 */
[----:B------:R-:W-:Y:S01]  /*ff70*/  IMAD.MOV.U32 R11, RZ, RZ, -0x1 ;  /* 0xffffffffff0b7424 */ /* 0x000fe200078e00ff */
[----:B------:R-:W-:Y:S02]  /*ff80*/  PRMT R9, RZ, 0x7610, R9 ;  /* 0x00007610ff097816 */ /* 0x000fe40000000009 */
[----:B------:R-:W-:-:S02]  /*ff90*/  ISETP.LT.U32.AND P1, PT, R5, 0x5, P1 ;  /* 0x000000050500780c */ /* 0x000fc40000f21070 */
[----:B------:R-:W-:Y:S01]  /*ffa0*/  PLOP3.LUT P3, PT, PT, PT, UP0, 0x80, 0x0 ;  /* 0x000000000000781c */ /* 0x000fe20003f6f008 */
[----:B------:R-:W0:Y:S01]  /*ffb0*/  @P4 S2R R3, SR_CgaCtaId ;  /* 0x0000000000034919 */ /* 0x000e220000008800 */
[----:B------:R-:W-:-:S04]  /*ffc0*/  @P4 MOV R2, 0x400 ;  /* 0x0000040000024802 */ /* 0x000fc80000000f00 */
[----:B0-----:R-:W-:Y:S01]  /*ffd0*/  @P4 LEA R4, R3, R2, 0x18 ;  /* 0x0000000203044211 */ /* 0x001fe200078ec0ff */
[----:B------:R-:W-:-:S03]  /*ffe0*/  IMAD.WIDE.U32 R2, R8, -0x33333333, RZ ;  /* 0xcccccccd08027825 */ /* 0x000fc600078e00ff */
[----:B------:R0:W-:Y:S01]  /*fff0*/  @P4 SYNCS.ARRIVE.TRANS64.A1T0 RZ, [R4+URZ+0x68], RZ ;  /* 0x000068ff04ff49a7 */ /* 0x0001e2000810003f */
[----:B------:R-:W-:Y:S02]  /*10000*/  IADD3 R16, P4, R16, UR22, RZ ;  /* 0x0000001610107c10 */ /* 0x000fe4000ff9e0ff */
[----:B------:R-:W-:Y:S02]  /*10010*/  SHF.R.U32.HI R5, RZ, 0x2, R3 ;  /* 0x00000002ff057819 */ /* 0x000fe40000011603 */
[----:B------:R-:W-:Y:S02]  /*10020*/  SEL R3, RZ, 0x1, !P1 ;  /* 0x00000001ff037807 */ /* 0x000fe40004800000 */
[----:B------:R-:W-:Y:S01]  /*10030*/  IADD3.X R17, R17, UR13, RZ, P4, !PT ;  /* 0x0000000d11117c10 */ /* 0x000fe2000a7fe4ff */
[----:B------:R-:W-:Y:S01]  /*10040*/  IMAD R8, R5, -0x5, R8 ;  /* 0xfffffffb05087824 */ /* 0x000fe200078e0208 */
[----:B------:R-:W-:Y:S01]  /*10050*/  ISETP.GE.U32.AND P1, PT, R16, UR8, PT ;  /* 0x0000000810007c0c */ /* 0x000fe2000bf26070 */
[----:B0-----:R-:W-:Y:S01]  /*10060*/  IMAD.MOV.U32 R4, RZ, RZ, -0x1 ;  /* 0xffffffffff047424 */ /* 0x001fe200078e00ff */
[----:B------:R-:W-:Y:S01]  /*10070*/  LOP3.LUT R0, R0, R3, RZ, 0x3c, !PT ;  /* 0x0000000300007212 */ /* 0x000fe200078e3cff */
[----:B------:R-:W-:Y:S01]  /*10080*/  IMAD.MOV.U32 R3, RZ, RZ, -0x1 ;  /* 0xffffffffff037424 */ /* 0x000fe200078e00ff */
[----:B------:R-:W-:-:S02]  /*10090*/  ISETP.GE.U32.AND.EX P1, PT, R17, UR9, PT, P1 ;  /* 0x0000000911007c0c */ /* 0x000fc4000bf26110 */
[----:B------:R-:W-:Y:S02]  /*100a0*/  @P3 LOP3.LUT R0, R0, 0x1, R5, 0x78, !PT ;  /* 0x0000000100003812 */ /* 0x000fe400078e7805 */
[----:B------:R-:W-:-:S09]  /*100b0*/  PRMT R2, RZ, 0x7610, R2 ;  /* 0x00007610ff027816 */ /* 0x000fd20000000002 */
[----:B------:R-:W-:Y:S05]  /*100c0*/  @P1 BRA `(.L_x_421) ;  /* 0x0000000400581947 */ /* 0x000fea0003800000 */
[----:B------:R-:W-:Y:S01]  /*100d0*/  ULDC.64 UR8, c[0x0][0x628] ;  /* 0x00018a0000087ab9 */ /* 0x000fe20000000a00 */
[----:B------:R-:W0:Y:S01]  /*100e0*/  S2R R12, SR_CTAID.X ;  /* 0x00000000000c7919 */ /* 0x000e220000002500 */
[----:B------:R-:W-:Y:S01]  /*100f0*/  ISETP.NE.U32.AND P1, PT, RZ, UR8, PT ;  /* 0x00000008ff007c0c */ /* 0x000fe2000bf25070 */
[----:B------:R-:W-:Y:S01]  /*10100*/  ULDC UR10, c[0x0][0x630] ;  /* 0x00018c00000a7ab9 */ /* 0x000fe20000000800 */
[----:B------:R-:W-:Y:S01]  /*10110*/  IMAD.MOV.U32 R2, RZ, RZ, R16 ;  /* 0x000000ffff027224 */ /* 0x000fe200078e0010 */
[----:B------:R-:W1:Y:S01]  /*10120*/  S2R R10, SR_CTAID.Y ;  /* 0x00000000000a7919 */ /* 0x000e620000002600 */
[----:B------:R-:W-:Y:S01]  /*10130*/  ISETP.NE.AND.EX P1, PT, RZ, UR9, PT, P1 ;  /* 0x00000009ff007c0c */ /* 0x000fe2000bf25310 */
[----:B------:R-:W-:-:S12]  /*10140*/  IMAD.MOV.U32 R3, RZ, RZ, R17 ;  /* 0x000000ffff037224 */ /* 0x000fd800078e0011 */
[----:B------:R-:W-:Y:S05]  /*10150*/  @!P1 BRA `(.L_x_422) ;  /* 0x0000000000289947 */ /* 0x000fea0003800000 */
[----:B------:R-:W-:Y:S02]  /*10160*/  ULDC UR7, c[0x0][0x634] ;  /* 0x00018d0000077ab9 */ /* 0x000fe40000000800 */
[----:B------:R-:W-:-:S04]  /*10170*/  IADD3 R7, P1, R16, UR7, RZ ;  /* 0x0000000710077c10 */ /* 0x000fc8000ff3e0ff */
[----:B------:R-:W-:-:S05]  /*10180*/  IADD3.X R11, RZ, R17, RZ, P1, !PT ;  /* 0x00000011ff0b7210 */ /* 0x000fca0000ffe4ff */
[----:B------:R-:W-:-:S04]  /*10190*/  IMAD.WIDE.U32 R4, R11, UR8, RZ ;  /* 0x000000080b047c25 */ /* 0x000fc8000f8e00ff */
[----:B------:R-:W-:-:S04]  /*101a0*/  IMAD.WIDE.U32 R4, P1, R7, UR9, R4 ;  /* 0x0000000907047c25 */ /* 0x000fc8000f820004 */
[----:B------:R-:W-:-:S04]  /*101b0*/  IMAD.WIDE.U32 R6, R7, UR8, RZ ;  /* 0x0000000807067c25 */ /* 0x000fc8000f8e00ff */
[----:B------:R-:W-:Y:S01]  /*101c0*/  IMAD.X R3, RZ, RZ, RZ, P1 ;  /* 0x000000ffff037224 */ /* 0x000fe200008e06ff */
[----:B------:R-:W-:Y:S01]  /*101d0*/  IADD3 RZ, P1, R7, R4, RZ ;  /* 0x0000000407ff7210 */ /* 0x000fe20007f3e0ff */
[----:B------:R-:W-:-:S04]  /*101e0*/  IMAD.MOV.U32 R2, RZ, RZ, R5 ;  /* 0x000000ffff027224 */ /* 0x000fc800078e0005 */
[----:B------:R-:W-:-:S08]  /*101f0*/  IMAD.WIDE.U32.X R2, R11, UR9, R2, P1 ;  /* 0x000000090b027c25 */ /* 0x000fd000088e0402 */
.L_x_422:
[--C-:B------:R-:W-:Y:S01]  /*10200*/  SHF.R.U64 R11, R2, UR10, R3.reuse ;  /* 0x0000000a020b7c19 */ /* 0x100fe20008001203 */
[----:B------:R-:W-:Y:S01]  /*10210*/  ULDC.64 UR8, c[0x0][0x620] ;  /* 0x0001880000087ab9 */ /* 0x000fe20000000a00 */
[----:B------:R-:W-:Y:S01]  /*10220*/  SHF.R.U32.HI R2, RZ, UR10, R3 ;  /* 0x0000000aff027c19 */ /* 0x000fe20008011603 */
[----:B------:R-:W-:Y:S01]  /*10230*/  ULDC UR7, c[0x0][0x150] ;  /* 0x0000540000077ab9 */ /* 0x000fe20000000800 */
[----:B------:R-:W-:Y:S01]  /*10240*/  IADD3 R5, P1, RZ, -R11, RZ ;  /* 0x8000000bff057210 */ /* 0x000fe20007f3e0ff */
[----:B------:R-:W2:Y:S01]  /*10250*/  LDC R7, c[0x0][0x144] ;  /* 0x00005100ff077b82 */ /* 0x000ea20000000800 */
[----:B------:R-:W-:Y:S01]  /*10260*/  ULDC.64 UR10, c[0x0][0x640] ;  /* 0x00019000000a7ab9 */ /* 0x000fe20000000a00 */
[----:B------:R-:W-:Y:S02]  /*10270*/  UISETP.NE.AND UP0, UPT, UR46, URZ, UPT ;  /* 0x0000003f2e00728c */ /* 0x000fe4000bf05270 */
[----:B------:R-:W-:Y:S01]  /*10280*/  IMAD.X R2, RZ, RZ, ~R2, P1 ;  /* 0x000000ffff027224 */ /* 0x000fe200008e0e02 */
[----:B------:R-:W-:-:S03]  /*10290*/  ISETP.NE.U32.AND P1, PT, RZ, UR10, PT ;  /* 0x0000000aff007c0c */ /* 0x000fc6000bf25070 */
[----:B------:R-:W-:Y:S01]  /*102a0*/  IMAD R4, R2, UR8, RZ ;  /* 0x0000000802047c24 */ /* 0x000fe2000f8e02ff */
[----:B------:R-:W3:Y:S01]  /*102b0*/  LDC R15, c[0x0][0x148] ;  /* 0x00005200ff0f7b82 */ /* 0x000ee20000000800 */
[C---:B------:R-:W-:Y:S01]  /*102c0*/  IMAD.WIDE.U32 R2, R5.reuse, UR8, R16 ;  /* 0x0000000805027c25 */ /* 0x040fe2000f8e0010 */
[----:B------:R-:W-:Y:S01]  /*102d0*/  ULDC UR8, c[0x0][0x154] ;  /* 0x0000550000087ab9 */ /* 0x000fe20000000800 */
[----:B------:R-:W-:Y:S02]  /*102e0*/  ISETP.NE.AND.EX P1, PT, RZ, UR11, PT, P1 ;  /* 0x0000000bff007c0c */ /* 0x000fe4000bf25310 */
[----:B------:R-:W-:Y:S01]  /*102f0*/  IMAD R5, R5, UR9, R4 ;  /* 0x0000000905057c24 */ /* 0x000fe2000f8e0204 */
[----:B0-----:R-:W-:Y:S01]  /*10300*/  I2FP.F32.U32 R4, R12 ;  /* 0x0000000c00047245 */ /* 0x001fe20000201000 */
[----:B------:R-:W-:Y:S01]  /*10310*/  ULDC UR9, c[0x0][0x608] ;  /* 0x0001820000097ab9 */ /* 0x000fe20000000800 */
[----:B------:R-:W-:Y:S01]  /*10320*/  PLOP3.LUT P3, PT, PT, PT, UP0, 0x80, 0x0 ;  /* 0x000000000000781c */ /* 0x000fe20003f6f008 */
[----:B------:R-:W-:-:S02]  /*10330*/  IMAD.IADD R3, R3, 0x1, R5 ;  /* 0x0000000103037824 */ /* 0x000fc400078e0205 */
[----:B------:R-:W-:Y:S01]  /*10340*/  FMUL R4, R4, UR7 ;  /* 0x0000000704047c20 */ /* 0x000fe20008400000 */
[----:B------:R-:W-:Y:S02]  /*10350*/  ULDC UR7, c[0x0][0x618] ;  /* 0x0001860000077ab9 */ /* 0x000fe40000000800 */
[--C-:B------:R-:W-:Y:S02]  /*10360*/  SHF.R.U64 R13, R2, UR7, R3.reuse ;  /* 0x00000007020d7c19 */ /* 0x100fe40008001203 */
[----:B-1----:R-:W-:Y:S01]  /*10370*/  I2FP.F32.U32 R2, R10 ;  /* 0x0000000a00027245 */ /* 0x002fe20000201000 */
[----:B------:R-:W0:Y:S04]  /*10380*/  F2I.U32.TRUNC.NTZ R4, R4 ;  /* 0x0000000400047305 */ /* 0x000e28000020f000 */
[----:B------:R-:W-:Y:S01]  /*10390*/  FMUL R5, R2, UR8 ;  /* 0x0000000802057c20 */ /* 0x000fe20008400000 */
[----:B------:R-:W-:Y:S01]  /*103a0*/  SHF.R.U32.HI R2, RZ, UR7, R3 ;  /* 0x00000007ff027c19 */ /* 0x000fe20008011603 */
[----:B------:R-:W-:-:S02]  /*103b0*/  ULDC UR7, c[0x0][0x658] ;  /* 0x0001960000077ab9 */ /* 0x000fc40000000800 */
[----:B------:R1:W4:Y:S01]  /*103c0*/  F2I.U32.TRUNC.NTZ R20, R5 ;  /* 0x0000000500147305 */ /* 0x000322000020f000 */
[--C-:B------:R-:W-:Y:S02]  /*103d0*/  SHF.R.U64 R18, R13, UR9, R2.reuse ;  /* 0x000000090d127c19 */ /* 0x100fe40008001202 */
[----:B------:R-:W-:-:S04]  /*103e0*/  SHF.R.U32.HI R3, RZ, UR9, R2 ;  /* 0x00000009ff037c19 */ /* 0x000fc80008011602 */
[--C-:B------:R-:W-:Y:S01]  /*103f0*/  SHF.R.U64 R14, R18, UR7, R3.reuse ;  /* 0x00000007120e7c19 */ /* 0x100fe20008001203 */
[----:B0-----:R-:W-:Y:S01]  /*10400*/  IMAD.MOV R4, RZ, RZ, -R4 ;  /* 0x000000ffff047224 */ /* 0x001fe200078e0a04 */
[----:B------:R-:W-:-:S03]  /*10410*/  SHF.R.U32.HI R3, RZ, UR7, R3 ;  /* 0x00000007ff037c19 */ /* 0x000fc60008011603 */
[----:B--2---:R-:W-:Y:S02]  /*10420*/  IMAD R12, R7, R4, R12 ;  /* 0x00000004070c7224 */ /* 0x004fe400078e020c */
[----:B------:R-:W-:Y:S01]  /*10430*/  IMAD.MOV.U32 R2, RZ, RZ, R14 ;  /* 0x000000ffff027224 */ /* 0x000fe200078e000e */
[----:B-1--4-:R-:W-:Y:S06]  /*10440*/  @!P1 BRA `(.L_x_423) ;  /* 0x0000000000289947 */ /* 0x012fec0003800000 */
[----:B------:R-:W-:Y:S02]  /*10450*/  ULDC UR7, c[0x0][0x64c] ;  /* 0x0001930000077ab9 */ /* 0x000fe40000000800 */
[----:B------:R-:W-:-:S05]  /*10460*/  IADD3 R7, P1, R14, UR7, RZ ;  /* 0x000000070e077c10 */ /* 0x000fca000ff3e0ff */
[----:B------:R-:W-:-:S04]  /*10470*/  IMAD.X R19, RZ, RZ, R3, P1 ;  /* 0x000000ffff137224 */ /* 0x000fc800008e0603 */
[----:B------:R-:W-:-:S04]  /*10480*/  IMAD.WIDE.U32 R4, R19, UR10, RZ ;  /* 0x0000000a13047c25 */ /* 0x000fc8000f8e00ff */
[----:B------:R-:W-:-:S04]  /*10490*/  IMAD.WIDE.U32 R4, P1, R7, UR11, R4 ;  /* 0x0000000b07047c25 */ /* 0x000fc8000f820004 */
[----:B------:R-:W-:Y:S01]  /*104a0*/  IMAD.WIDE.U32 R6, R7, UR10, RZ ;  /* 0x0000000a07067c25 */ /* 0x000fe2000f8e00ff */
[----:B------:R-:W-:-:S03]  /*104b0*/  MOV R2, R5 ;  /* 0x0000000500027202 */ /* 0x000fc60000000f00 */
[----:B------:R-:W-:Y:S01]  /*104c0*/  IMAD.X R3, RZ, RZ, RZ, P1 ;  /* 0x000000ffff037224 */ /* 0x000fe200008e06ff */
[----:B------:R-:W-:-:S05]  /*104d0*/  IADD3 RZ, P1, R7, R4, RZ ;  /* 0x0000000407ff7210 */ /* 0x000fca0007f3e0ff */
[----:B------:R-:W-:-:S08]  /*104e0*/  IMAD.WIDE.U32.X R2, R19, UR11, R2, P1 ;  /* 0x0000000b13027c25 */ /* 0x000fd000088e0402 */
.L_x_423:
[----:B------:R-:W-:Y:S01]  /*104f0*/  ULDC UR7, c[0x0][0x648] ;  /* 0x0001920000077ab9 */ /* 0x000fe20000000800 */
[----:B------:R-:W-:Y:S01]  /*10500*/  IMAD.MOV R20, RZ, RZ, -R20 ;  /* 0x000000ffff147224 */ /* 0x000fe200078e0a14 */
[----:B------:R-:W-:Y:S01]  /*10510*/  SHF.R.U64 R3, R2, UR7, R3 ;  /* 0x0000000702037c19 */ /* 0x000fe20008001203 */
[----:B------:R-:W-:Y:S01]  /*10520*/  ULDC UR7, c[0x0][0x638] ;  /* 0x00018e0000077ab9 */ /* 0x000fe20000000800 */
[----:B------:R-:W-:Y:S01]  /*10530*/  LOP3.LUT R2, R18, UR6, RZ, 0xc0, !PT ;  /* 0x0000000612027c12 */ /* 0x000fe2000f8ec0ff */
[----:B------:R-:W-:Y:S01]  /*10540*/  UISETP.NE.AND UP0, UPT, UR46, URZ, UPT ;  /* 0x0000003f2e00728c */ /* 0x000fe2000bf05270 */
[----:B------:R-:W-:Y:S01]  /*10550*/  LOP3.LUT R13, R13, UR4, RZ, 0xc0, !PT ;  /* 0x000000040d0d7c12 */ /* 0x000fe2000f8ec0ff */
[----:B------:R-:W-:Y:S01]  /*10560*/  IMAD.MOV R5, RZ, RZ, -R3 ;  /* 0x000000ffff057224 */ /* 0x000fe200078e0a03 */
[----:B------:R-:W-:Y:S01]  /*10570*/  ULDC UR8, c[0x0][0x610] ;  /* 0x0001840000087ab9 */ /* 0x000fe20000000800 */
[----:B---3--:R-:W-:Y:S02]  /*10580*/  @P3 IMAD R12, R15, R20, R10 ;  /* 0x000000140f0c3224 */ /* 0x008fe400078e020a */
[----:B------:R-:W-:Y:S01]  /*10590*/  IMAD R3, R3, UR5, R2 ;  /* 0x0000000503037c24 */ /* 0x000fe2000f8e0202 */
[----:B------:R-:W-:Y:S01]  /*105a0*/  PLOP3.LUT P1, PT, PT, PT, UP0, 0x40, 0x0 ;  /* 0x000000000000781c */ /* 0x000fe20003f2e808 */
[----:B------:R-:W-:Y:S01]  /*105b0*/  IMAD R14, R5, UR7, R14 ;  /* 0x00000007050e7c24 */ /* 0x000fe2000f8e020e */
[----:B------:R-:W-:Y:S01]  /*105c0*/  ULDC UR7, c[0x0][0x600] ;  /* 0x0001800000077ab9 */ /* 0x000fe20000000800 */
[----:B------:R-:W-:Y:S01]  /*105d0*/  IMAD R3, R3, UR8, R12 ;  /* 0x0000000803037c24 */ /* 0x000fe2000f8e020c */
[----:B------:R-:W-:Y:S01]  /*105e0*/  PLOP3.LUT P3, PT, PT, PT, UP0, 0x40, 0x0 ;  /* 0x000000000000781c */ /* 0x000fe20003f6e808 */
[----:B------:R-:W-:-:S02]  /*105f0*/  IMAD R14, R14, UR7, R13 ;  /* 0x000000070e0e7c24 */ /* 0x000fc4000f8e020d */
[----:B------:R-:W-:-:S03]  /*10600*/  IMAD.MOV.U32 R2, RZ, RZ, 0x1 ;  /* 0x00000001ff027424 */ /* 0x000fc600078e00ff */
[----:B------:R-:W-:Y:S02]  /*10610*/  SEL R4, R14, R3, P1 ;  /* 0x000000030e047207 */ /* 0x000fe40000800000 */
[----:B------:R-:W-:-:S07]  /*10620*/  SEL R3, R3, R14, P3 ;  /* 0x0000000e03037207 */ /* 0x000fce0001800000 */
.L_x_421:
[----:B------:R-:W-:Y:S05]  /*10630*/  BSYNC B1 ;  /* 0x0000000000017941 */ /* 0x000fea0003800000 */
.L_x_420:
[----:B------:R-:W-:-:S13]  /*10640*/  LOP3.LUT P1, RZ, R2, 0xff, RZ, 0xc0, !PT ;  /* 0x000000ff02ff7812 */ /* 0x000fda000782c0ff */
[----:B------:R-:W-:Y:S05]  /*10650*/  @P1 BRA `(.L_x_424) ;  /* 0xfffffff400341947 */ /* 0x000fea000383ffff */
[----:B------:R-:W-:Y:S05]  /*10660*/  BSYNC B0 ;  /* 0x0000000000007941 */ /* 0x000fea0003800000 */
.L_x_412:
[----:B------:R-:W-:-:S03]  /*10670*/  UMOV UR7, 0xffffffff ;  /* 0xffffffff00077882 */ /* 0x000fc60000000000 */
[----:B------:R-:W-:Y:S05]  /*10680*/  BRA.DIV UR7, `(.L_x_425) ;  /* 0x0000000607407947 */ /* 0x000fea000b800000 */
[----:B------:R-:W-:-:S13]  /*10690*/  ELECT P6, URZ, PT ;  /* 0x00000000003f782f */ /* 0x000fda00038c0000 */
.L_x_440:
[----:B------:R-:W-:Y:S04]  /*106a0*/  BSSY B0, `(.L_x_426) ;  /* 0x0000035000007945 */ /* 0x000fe80003800000 */
[----:B------:R-:W-:Y:S05]  /*106b0*/  @!P6 BRA `(.L_x_427) ;  /* 0x0000000000cce947 */ /* 0x000fea0003800000 */
[----:B------:R-:W-:-:S04]  /*106c0*/  ULOP3.LUT UR7, UR40, 0x2, URZ, 0xfc, !UPT ;  /* 0x0000000228077892 */ /* 0x000fc8000f8efc3f */
[----:B------:R-:W-:-:S06]  /*106d0*/  UISETP.NE.AND UP0, UPT, UR7, 0x3, UPT ;  /* 0x000000030700788c */ /* 0x000fcc000bf05270 */
[----:B------:R-:W-:-:S13]  /*106e0*/  PLOP3.LUT P0, PT, PT, PT, UP0, 0x80, 0x0 ;  /* 0x000000000000781c */ /* 0x000fda0003f0f008 */
[----:B------:R-:W-:Y:S05]  /*106f0*/  @!P0 BRA `(.L_x_428) ;  /* 0x0000000000048947 */ /* 0x000fea0003800000 */
[----:B------:R-:W-:Y:S01]  /*10700*/  BPT.TRAP 0x1 ;  /* 0x000000040000795c */ /* 0x000fe20000300000 */
.L_x_428:
[----:B------:R-:W0:Y:S01]  /*10710*/  S2R R3, SR_CgaCtaId ;  /* 0x0000000000037919 */ /* 0x000e220000008800 */
[----:B------:R-:W-:-:S04]  /*10720*/  MOV R2, 0x400 ;  /* 0x0000040000027802 */ /* 0x000fc80000000f00 */
[----:B0-----:R-:W-:Y:S02]  /*10730*/  LEA R3, R3, R2, 0x18 ;  /* 0x0000000203037211 */ /* 0x001fe400078ec0ff */
[----:B------:R-:W-:-:S03]  /*10740*/  SHF.L.U32 R2, R0, 0x1f, RZ ;  /* 0x0000001f00027819 */ /* 0x000fc600000006ff */
[----:B------:R-:W-:-:S04]  /*10750*/  VIADD R3, R3, 0x28 ;  /* 0x0000002803037836 */ /* 0x000fc80000000000 */
[C---:B------:R-:W-:Y:S02]  /*10760*/  IMAD R7, R8.reuse, 0x8, R3 ;  /* 0x0000000808077824 */ /* 0x040fe400078e0203 */
[----:B------:R-:W-:Y:S02]  /*10770*/  VIADD R8, R8, 0x1 ;  /* 0x0000000108087836 */ /* 0x000fe40000000000 */
[----:B------:R-:W0:Y:S03]  /*10780*/  SYNCS.PHASECHK.TRANS64.TRYWAIT P0, [R7+URZ], R2 ;  /* 0x00000002070075a7 */ /* 0x000e26000800017f */
[----:B------:R-:W-:-:S04]  /*10790*/  ISETP.NE.AND P1, PT, R8, 0x5, PT ;  /* 0x000000050800780c */ /* 0x000fc80003f25270 */
[----:B------:R-:W-:Y:S02]  /*107a0*/  SEL R5, RZ, 0x1, P1 ;  /* 0x00000001ff057807 */ /* 0x000fe40000800000 */
[----:B------:R-:W-:Y:S02]  /*107b0*/  SEL R8, R8, RZ, P1 ;  /* 0x000000ff08087207 */ /* 0x000fe40000800000 */
[----:B------:R-:W-:-:S03]  /*107c0*/  LOP3.LUT R5, R0, R5, RZ, 0x3c, !PT ;  /* 0x0000000500057212 */ /* 0x000fc600078e3cff */
[----:B------:R-:W-:Y:S01]  /*107d0*/  IMAD R9, R8, 0x8, R3 ;  /* 0x0000000808097824 */ /* 0x000fe200078e0203 */
[----:B------:R-:W-:Y:S01]  /*107e0*/  SHF.L.U32 R4, R5, 0x1f, RZ ;  /* 0x0000001f05047819 */ /* 0x000fe200000006ff */
[----:B0-----:R-:W-:Y:S06]  /*107f0*/  @!P0 BRA `(.L_x_429) ;  /* 0x0000000400048947 */ /* 0x001fec0003800000 */
.L_x_441:
[----:B------:R-:W1:Y:S01]  /*10800*/  SYNCS.PHASECHK.TRANS64.TRYWAIT P0, [R9+URZ], R4 ;  /* 0x00000004090075a7 */ /* 0x000e62000800017f */
[----:B------:R-:W-:-:S05]  /*10810*/  VIADD R0, R8, 0x1 ;  /* 0x0000000108007836 */ /* 0x000fca0000000000 */
[----:B------:R-:W-:-:S04]  /*10820*/  ISETP.NE.AND P1, PT, R0, 0x5, PT ;  /* 0x000000050000780c */ /* 0x000fc80003f25270 */
[----:B0-----:R-:W-:Y:S02]  /*10830*/  SEL R2, RZ, 0x1, P1 ;  /* 0x00000001ff027807 */ /* 0x001fe40000800000 */
[----:B------:R-:W-:Y:S02]  /*10840*/  SEL R0, R0, RZ, P1 ;  /* 0x000000ff00007207 */ /* 0x000fe40000800000 */
[----:B------:R-:W-:Y:S02]  /*10850*/  LOP3.LUT R7, R5, R2, RZ, 0x3c, !PT ;  /* 0x0000000205077212 */ /* 0x000fe400078e3cff */
[----:B------:R-:W-:Y:S02]  /*10860*/  LEA R6, R0, R3, 0x3 ;  /* 0x0000000300067211 */ /* 0x000fe400078e18ff */
[----:B------:R-:W-:Y:S01]  /*10870*/  SHF.L.U32 R5, R7, 0x1f, RZ ;  /* 0x0000001f07057819 */ /* 0x000fe200000006ff */
[----:B-1----:R-:W-:Y:S06]  /*10880*/  @!P0 BRA `(.L_x_430) ;  /* 0x0000000000f48947 */ /* 0x002fec0003800000 */
.L_x_442:
[----:B------:R-:W1:Y:S01]  /*10890*/  SYNCS.PHASECHK.TRANS64.TRYWAIT P0, [R6+URZ], R5 ;  /* 0x00000005060075a7 */ /* 0x000e62000800017f */
[----:B------:R-:W-:-:S05]  /*108a0*/  VIADD R0, R0, 0x1 ;  /* 0x0000000100007836 */ /* 0x000fca0000000000 */
[----:B------:R-:W-:-:S04]  /*108b0*/  ISETP.NE.AND P1, PT, R0, 0x5, PT ;  /* 0x000000050000780c */ /* 0x000fc80003f25270 */
[----:B------:R-:W-:Y:S02]  /*108c0*/  SEL R2, RZ, 0x1, P1 ;  /* 0x00000001ff027807 */ /* 0x000fe40000800000 */
[----:B------:R-:W-:Y:S02]  /*108d0*/  SEL R0, R0, RZ, P1 ;  /* 0x000000ff00007207 */ /* 0x000fe40000800000 */
[----:B------:R-:W-:-:S03]  /*108e0*/  LOP3.LUT R7, R7, R2, RZ, 0x3c, !PT ;  /* 0x0000000207077212 */ /* 0x000fc600078e3cff */
[----:B0-----:R-:W-:Y:S01]  /*108f0*/  IMAD R9, R0, 0x8, R3 ;  /* 0x0000000800097824 */ /* 0x001fe200078e0203 */
[----:B------:R-:W-:Y:S01]  /*10900*/  SHF.L.U32 R4, R7, 0x1f, RZ ;  /* 0x0000001f07047819 */ /* 0x000fe200000006ff */
[----:B-1----:R-:W-:Y:S06]  /*10910*/  @!P0 BRA `(.L_x_431) ;  /* 0x0000000000e48947 */ /* 0x002fec0003800000 */
.L_x_443:
[----:B------:R-:W1:Y:S01]  /*10920*/  SYNCS.PHASECHK.TRANS64.TRYWAIT P0, [R9+URZ], R4 ;  /* 0x00000004090075a7 */ /* 0x000e62000800017f */
[----:B------:R-:W-:-:S05]  /*10930*/  VIADD R0, R0, 0x1 ;  /* 0x0000000100007836 */ /* 0x000fca0000000000 */
[----:B------:R-:W-:-:S04]  /*10940*/  ISETP.NE.AND P1, PT, R0, 0x5, PT ;  /* 0x000000050000780c */ /* 0x000fc80003f25270 */
[----:B------:R-:W-:Y:S02]  /*10950*/  SEL R2, RZ, 0x1, P1 ;  /* 0x00000001ff027807 */ /* 0x000fe40000800000 */
[----:B------:R-:W-:Y:S02]  /*10960*/  SEL R0, R0, RZ, P1 ;  /* 0x000000ff00007207 */ /* 0x000fe40000800000 */
[----:B------:R-:W-:Y:S01]  /*10970*/  LOP3.LUT R2, R7, R2, RZ, 0x3c, !PT ;  /* 0x0000000207027212 */ /* 0x000fe200078e3cff */
[----:B-1----:R-:W-:Y:S06]  /*10980*/  @!P0 BRA `(.L_x_432) ;  /* 0x0000000000dc8947 */ /* 0x002fec0003800000 */
.L_x_444:
[----:B------:R-:W-:Y:S01]  /*10990*/  IMAD R3, R0, 0x8, R3 ;  /* 0x0000000800037824 */ /* 0x000fe200078e0203 */
[----:B------:R-:W-:-:S07]  /*109a0*/  SHF.L.U32 R0, R2, 0x1f, RZ ;  /* 0x0000001f02007819 */ /* 0x000fce00000006ff */
.L_x_433:
[----:B--2---:R2:W3:Y:S02]  /*109b0*/  SYNCS.PHASECHK.TRANS64.TRYWAIT P0, [R3+URZ], R0 ;  /* 0x00000000030075a7 */ /* 0x0044e4000800017f */
[----:B---3--:R-:W-:Y:S05]  /*109c0*/  @!P0 NANOSLEEP.SYNCS 0x989680 ;  /* 0x009896800000895d */ /* 0x008fea0003900000 */
[----:B------:R-:W3:Y:S02]  /*109d0*/  @!P0 SYNCS.PHASECHK.TRANS64 P0, [R3+URZ], R0 ;  /* 0x00000000030085a7 */ /* 0x000ee4000800007f */
[----:B---3--:R-:W-:Y:S05]  /*109e0*/  @!P0 BRA `(.L_x_433) ;  /* 0xfffffffc00f08947 */ /* 0x008fea000383ffff */
.L_x_427:
[----:B------:R-:W-:Y:S05]  /*109f0*/  BSYNC B0 ;  /* 0x0000000000007941 */ /* 0x000fea0003800000 */
.L_x_426:
[----:B------:R-:W-:Y:S05]  /*10a00*/  EXIT ;  /* 0x000000000000794d */ /* 0x000fea0003800000 */
.L_x_17:
[----:B----4-:R4:W0:Y:S02]  /*10a10*/  SYNCS.PHASECHK.TRANS64.TRYWAIT P1, [R3+URZ], R0 ;  /* 0x00000000030075a7 */ /* 0x010824000802017f */
[----:B0-----:R-:W-:Y:S05]  /*10a20*/  @!P1 NANOSLEEP.SYNCS 0x989680 ;  /* 0x009896800000995d */ /* 0x001fea0003900000 */
[----:B------:R-:W0:Y:S02]  /*10a30*/  @!P1 SYNCS.PHASECHK.TRANS64 P1, [R3+URZ], R0 ;  /* 0x00000000030095a7 */ /* 0x000e24000802007f */
[----:B0-----:R-:W-:Y:S05]  /*10a40*/  @!P1 BRA `(.L_x_17) ;  /* 0xfffffffc00f09947 */ /* 0x001fea000383ffff */
[----:B------:R-:W-:Y:S05]  /*10a50*/  BRA `(.L_x_16) ;  /* 0xffffff0800647947 */ /* 0x000fea000383ffff */
.L_x_22:
[----:B-1----:R-:W-:-:S04]  /*10a60*/  IMAD.U32 R5, RZ, RZ, UR8 ;  /* 0x00000008ff057e24 */ /* 0x002fc8000f8e00ff */
[----:B------:R1:W3:Y:S03]  /*10a70*/  SYNCS.PHASECHK.TRANS64.TRYWAIT P1, [R5+URZ], R4 ;  /* 0x00000004050075a7 */ /* 0x0002e6000802017f */
[----:B---3--:R-:W-:Y:S05]  /*10a80*/  @!P1 NANOSLEEP.SYNCS 0x989680 ;  /* 0x009896800000995d */ /* 0x008fea0003900000 */
[----:B------:R-:W3:Y:S02]  /*10a90*/  @!P1 SYNCS.PHASECHK.TRANS64 P1, [R5+URZ], R4 ;  /* 0x00000004050095a7 */ /* 0x000ee4000802007f */
[----:B---3--:R-:W-:Y:S05]  /*10aa0*/  @!P1 BRA `(.L_x_22) ;  /* 0xfffffffc00ec9947 */ /* 0x008fea000383ffff */
[----:B------:R-:W-:Y:S05]  /*10ab0*/  BRA `(.L_x_21) ;  /* 0xffffff0c007c7947 */ /* 0x000fea000383ffff */
.L_x_413:
[----:B------:R-:W-:Y:S01]  /*10ac0*/  BSSY B1, `(.L_x_434) ;  /* 0x0000006000017945 */ /* 0x000fe20003800000 */
[----:B------:R-:W-:-:S07]  /*10ad0*/  IMAD.MOV.U32 R15, RZ, RZ, -0x1 ;  /* 0xffffffffff0f7424 */ /* 0x000fce00078e00ff */
[----:B------:R-:W-:Y:S05]  /*10ae0*/  WARPSYNC.COLLECTIVE R15, `(.L_x_435) ;  /* 0x000000000f0c7348 */ /* 0x000fea0003c00000 */
[----:B------:R-:W-:Y:S02]  /*10af0*/  ELECT P6, UR62, PT ;  /* 0x00000000003e782f */ /* 0x000fe400038c0000 */
[----:B------:R-:W-:Y:S01]  /*10b00*/  MOV R14, UR62 ;  /* 0x0000003e000e7c02 */ /* 0x000fe20008000f00 */
[----:B------:R-:W-:Y:S10]  /*10b10*/  ENDCOLLECTIVE ;  /* 0x000000000000791b */ /* 0x000ff40003800000 */
.L_x_435:
[----:B------:R-:W-:Y:S05]  /*10b20*/  BSYNC B1 ;  /* 0x0000000000017941 */ /* 0x000fea0003800000 */
.L_x_434:
[----:B------:R-:W-:Y:S05]  /*10b30*/  BRA `(.L_x_436) ;  /* 0xfffffff000087947 */ /* 0x000fea000383ffff */
.L_x_416:
[----:B-1----:R1:W2:Y:S02]  /*10b40*/  SYNCS.PHASECHK.TRANS64.TRYWAIT P1, [R13+URZ+0x28], R4 ;  /* 0x000028040d0075a7 */ /* 0x0022a4000802017f */
[----:B--2---:R-:W-:Y:S05]  /*10b50*/  @!P1 NANOSLEEP.SYNCS 0x989680 ;  /* 0x009896800000995d */ /* 0x004fea0003900000 */
[----:B------:R-:W2:Y:S02]  /*10b60*/  @!P1 SYNCS.PHASECHK.TRANS64 P1, [R13+URZ+0x28], R4 ;  /* 0x000028040d0095a7 */ /* 0x000ea4000802007f */
[----:B--2---:R-:W-:Y:S05]  /*10b70*/  @!P1 BRA `(.L_x_416) ;  /* 0xfffffffc00f09947 */ /* 0x004fea000383ffff */
[----:B------:R-:W-:Y:S05]  /*10b80*/  BRA `(.L_x_437) ;  /* 0xfffffff0003c7947 */ /* 0x000fea000383ffff */
.L_x_425:
[----:B------:R-:W-:Y:S01]  /*10b90*/  BSSY B0, `(.L_x_438) ;  /* 0x0000006000007945 */ /* 0x000fe20003800000 */
[----:B------:R-:W-:-:S07]  /*10ba0*/  IMAD.MOV.U32 R15, RZ, RZ, -0x1 ;  /* 0xffffffffff0f7424 */ /* 0x000fce00078e00ff */
[----:B------:R-:W-:Y:S05]  /*10bb0*/  WARPSYNC.COLLECTIVE R15, `(.L_x_439) ;  /* 0x000000000f0c7348 */ /* 0x000fea0003c00000 */
[----:B------:R-:W-:Y:S02]  /*10bc0*/  ELECT P6, UR62, PT ;  /* 0x00000000003e782f */ /* 0x000fe400038c0000 */
[----:B------:R-:W-:Y:S01]  /*10bd0*/  MOV R14, UR62 ;  /* 0x0000003e000e7c02 */ /* 0x000fe20008000f00 */
[----:B------:R-:W-:Y:S10]  /*10be0*/  ENDCOLLECTIVE ;  /* 0x000000000000791b */ /* 0x000ff40003800000 */
.L_x_439:
[----:B------:R-:W-:Y:S05]  /*10bf0*/  BSYNC B0 ;  /* 0x0000000000007941 */ /* 0x000fea0003800000 */
.L_x_438:
[----:B------:R-:W-:Y:S05]  /*10c00*/  BRA `(.L_x_440) ;  /* 0xfffffff800a47947 */ /* 0x000fea000383ffff */
.L_x_429:
[----:B0-----:R0:W1:Y:S02]  /*10c10*/  SYNCS.PHASECHK.TRANS64.TRYWAIT P0, [R7+URZ], R2 ;  /* 0x00000002070075a7 */ /* 0x001064000800017f */
[----:B-1----:R-:W-:Y:S05]  /*10c20*/  @!P0 NANOSLEEP.SYNCS 0x989680 ;  /* 0x009896800000895d */ /* 0x002fea0003900000 */
[----:B------:R-:W1:Y:S02]  /*10c30*/  @!P0 SYNCS.PHASECHK.TRANS64 P0, [R7+URZ], R2 ;  /* 0x00000002070085a7 */ /* 0x000e64000800007f */
[----:B-1----:R-:W-:Y:S05]  /*10c40*/  @!P0 BRA `(.L_x_429) ;  /* 0xfffffffc00f08947 */ /* 0x002fea000383ffff */
[----:B------:R-:W-:Y:S05]  /*10c50*/  BRA `(.L_x_441) ;  /* 0xfffffff800e87947 */ /* 0x000fea000383ffff */
.L_x_430:
[----:B0-----:R0:W1:Y:S02]  /*10c60*/  SYNCS.PHASECHK.TRANS64.TRYWAIT P0, [R9+URZ], R4 ;  /* 0x00000004090075a7 */ /* 0x001064000800017f */
[----:B-1----:R-:W-:Y:S05]  /*10c70*/  @!P0 NANOSLEEP.SYNCS 0x989680 ;  /* 0x009896800000895d */ /* 0x002fea0003900000 */
[----:B------:R-:W1:Y:S02]  /*10c80*/  @!P0 SYNCS.PHASECHK.TRANS64 P0, [R9+URZ], R4 ;  /* 0x00000004090085a7 */ /* 0x000e64000800007f */
[----:B-1----:R-:W-:Y:S05]  /*10c90*/  @!P0 BRA `(.L_x_430) ;  /* 0xfffffffc00f08947 */ /* 0x002fea000383ffff */
[----:B------:R-:W-:Y:S05]  /*10ca0*/  BRA `(.L_x_442) ;  /* 0xfffffff800f87947 */ /* 0x000fea000383ffff */
.L_x_431:
[----:B0-----:R0:W1:Y:S02]  /*10cb0*/  SYNCS.PHASECHK.TRANS64.TRYWAIT P0, [R6+URZ], R5 ;  /* 0x00000005060075a7 */ /* 0x001064000800017f */
[----:B-1----:R-:W-:Y:S05]  /*10cc0*/  @!P0 NANOSLEEP.SYNCS 0x989680 ;  /* 0x009896800000895d */ /* 0x002fea0003900000 */
[----:B------:R-:W1:Y:S02]  /*10cd0*/  @!P0 SYNCS.PHASECHK.TRANS64 P0, [R6+URZ], R5 ;  /* 0x00000005060085a7 */ /* 0x000e64000800007f */
[----:B-1----:R-:W-:Y:S05]  /*10ce0*/  @!P0 BRA `(.L_x_431) ;  /* 0xfffffffc00f08947 */ /* 0x002fea000383ffff */
[----:B------:R-:W-:Y:S05]  /*10cf0*/  BRA `(.L_x_443) ;  /* 0xfffffffc00087947 */ /* 0x000fea000383ffff */
.L_x_432:
[----:B-1----:R1:W2:Y:S02]  /*10d00*/  SYNCS.PHASECHK.TRANS64.TRYWAIT P0, [R9+URZ], R4 ;  /* 0x00000004090075a7 */ /* 0x0022a4000800017f */
[----:B--2---:R-:W-:Y:S05]  /*10d10*/  @!P0 NANOSLEEP.SYNCS 0x989680 ;  /* 0x009896800000895d */ /* 0x004fea0003900000 */
[----:B------:R-:W2:Y:S02]  /*10d20*/  @!P0 SYNCS.PHASECHK.TRANS64 P0, [R9+URZ], R4 ;  /* 0x00000004090085a7 */ /* 0x000ea4000800007f */
[----:B--2---:R-:W-:Y:S05]  /*10d30*/  @!P0 BRA `(.L_x_432) ;  /* 0xfffffffc00f08947 */ /* 0x004fea000383ffff */
[----:B------:R-:W-:Y:S05]  /*10d40*/  BRA `(.L_x_444) ;  /* 0xfffffffc00107947 */ /* 0x000fea000383ffff */
.L_x_445:
[----:B------:R-:W-:-:S00]  /*10d50*/  BRA `(.L_x_445) ;  /* 0xfffffffc00fc7947 */ /* 0x000fc0000383ffff */
[----:B------:R-:W-:-:S00]  /*10d60*/  NOP ;  /* 0x0000000000007918 */ /* 0x000fc00000000000 */
        /* <DEDUP_REMOVED lines=9> */
.L_x_446:


//--------------------- .nv.global.init           --------------------------
	.section	.nv.global.init,"aw",@progbits
.nv.global.init:
	.type		$str$22,@object
	.size		$str$22,($str$23 - $str$22)
$str$22:
        /*0000*/ 	.byte	0x6b, 0x5f, 0x74, 0x69, 0x6c, 0x65, 0x5f, 0x63, 0x6f, 0x75, 0x6e, 0x74, 0x20, 0x3e, 0x3d, 0x20
        /*0010*/ 	.byte	0x31, 0x00
	.type		$str$23,@object
	.size		$str$23,(__unnamed_1 - $str$23)
$str$23:
        /*0012*/ 	.byte	0x2f, 0x74, 0x6d, 0x70, 0x2f, 0x63, 0x75, 0x74, 0x6c, 0x61, 0x73, 0x73, 0x5f, 0x73, 0x77, 0x65
        /*0022*/ 	.byte	0x65, 0x70, 0x5f, 0x73, 0x72, 0x63, 0x2f, 0x69, 0x6e, 0x63, 0x6c, 0x75, 0x64, 0x65, 0x2f, 0x63
        /*0032*/ 	.byte	0x75, 0x74, 0x6c, 0x61, 0x73, 0x73, 0x2f, 0x67, 0x65, 0x6d, 0x6d, 0x2f, 0x63, 0x6f, 0x6c, 0x6c
        /*0042*/ 	.byte	0x65, 0x63, 0x74, 0x69, 0x76, 0x65, 0x2f, 0x73, 0x6d, 0x39, 0x30, 0x5f, 0x6d, 0x6d, 0x61, 0x5f
        /*0052*/ 	.byte	0x74, 0x6d, 0x61, 0x5f, 0x67, 0x6d, 0x6d, 0x61, 0x5f, 0x73, 0x73, 0x5f, 0x77, 0x61, 0x72, 0x70
        /*0062*/ 	.byte	0x73, 0x70, 0x65, 0x63, 0x69, 0x61, 0x6c, 0x69, 0x7a, 0x65, 0x64, 0x2e, 0x68, 0x70, 0x70, 0x00
	.type		__unnamed_1,@object
	.size		__unnamed_1,(.L_0 - __unnamed_1)
__unnamed_1:
        /*0072*/ 	.byte	0x76, 0x6f, 0x69, 0x64, 0x20, 0x63, 0x75, 0x74, 0x6c, 0x61, 0x73, 0x73, 0x3a, 0x3a, 0x67, 0x65
        /* <DEDUP_REMOVED lines=180> */
        /*0bc2*/ 	.byte	0x69, 0x74, 0x79, 0x5d, 0x00
.L_0:


//--------------------- .nv.shared._ZN7cutlass13device_kernelINS_4gemm6kernel13GemmUniversalIN4cute5tupleIJiiiiEEENS1_10collective13CollectiveMmaINS1_34MainloopSm90TmaGmmaWarpSpecializedILi5ENS5_IJNS4_1CILi1EEESB_SB_EEENS1_35KernelTmaWarpSpecializedCooperativeEEENS5_IJNSA_ILi512EEENSA_ILi96EEENSA_ILi32EEEEEENS_10bfloat16_tENS5_IJlSB_lEEESJ_SK_NS4_8TiledMMAINS4_8MMA_AtomIJNS4_4SM904GMMA27MMA_64x96x16_F32BF16BF16_SSILNSO_5MajorE0ELSQ_0ELNSO_7ScaleInE1ELSR_1EEEEEENS4_6LayoutINS5_IJNSA_ILi2EEESB_SB_EEENS5_IJSB_NSA_ILi0EEESX_EEEEENS5_IJNS4_10UnderscoreES10_S10_EEEEENS4_13SM90_TMA_LOADENS4_14ComposedLayoutINS4_7SwizzleILi2ELi4ELi3EEENS4_18smem_ptr_flag_bitsILi16EEENSU_INS5_IJNSA_ILi8EEESH_EEENS5_IJSH_SB_EEEEEEEvNS4_8identityES13_S1D_vS1E_EENS_8epilogue10collective6detail29Sm90TmaWarpSpecializedAdapterINS1H_15DefaultEpilogueISJ_SK_SK_NS1G_6thread17LinearCombinationISJ_Li1EffLNS1L_9ScaleType4KindE0ELNS_15FloatRoundStyleE2ESJ_EENS1_15EpilogueDefaultEEEEEvvEEEEvNT_6ParamsE --------------------------
	.section	.nv.shared._ZN7cutlass13device_kernelINS_4gemm6kernel13GemmUniversalIN4cute5tupleIJiiiiEEENS1_10collective13CollectiveMmaINS1_34MainloopSm90TmaGmmaWarpSpecializedILi5ENS5_IJNS4_1CILi1EEESB_SB_EEENS1_35KernelTmaWarpSpecializedCooperativeEEENS5_IJNSA_ILi512EEENSA_ILi96EEENSA_ILi32EEEEEENS_10bfloat16_tENS5_IJlSB_lEEESJ_SK_NS4_8TiledMMAINS4_8MMA_AtomIJNS4_4SM904GMMA27MMA_64x96x16_F32BF16BF16_SSILNSO_5MajorE0ELSQ_0ELNSO_7ScaleInE1ELSR_1EEEEEENS4_6LayoutINS5_IJNSA_ILi2EEESB_SB_EEENS5_IJSB_NSA_ILi0EEESX_EEEEENS5_IJNS4_10UnderscoreES10_S10_EEEEENS4_13SM90_TMA_LOADENS4_14ComposedLayoutINS4_7SwizzleILi2ELi4ELi3EEENS4_18smem_ptr_flag_bitsILi16EEENSU_INS5_IJNSA_ILi8EEESH_EEENS5_IJSH_SB_EEEEEEEvNS4_8identityES13_S1D_vS1E_EENS_8epilogue10collective6detail29Sm90TmaWarpSpecializedAdapterINS1H_15DefaultEpilogueISJ_SK_SK_NS1G_6thread17LinearCombinationISJ_Li1EffLNS1L_9ScaleType4KindE0ELNS_15FloatRoundStyleE2ESJ_EENS1_15EpilogueDefaultEEEEEvvEEEEvNT_6ParamsE,"aw",@nobits
	.sectionflags	@""
	.align	16
	.zero		1024


//--------------------- .nv.shared.reserved.0     --------------------------
	.section	.nv.shared.reserved.0,"aw",@nobits
	.weak		__nv_reservedSMEM_offset_0_alias
	.size		__nv_reservedSMEM_offset_0_alias, 0, 0
	.other		__nv_reservedSMEM_offset_0_alias,@"STO_CUDA_RESERVED_SHARED STV_DEFAULT"
__nv_reservedSMEM_offset_0_alias:
	.zero		0


//--------------------- .nv.global                --------------------------
	.section	.nv.global,"aw",@nobits
.nv.global:
	.type		_ZN40_INTERNAL_6d73144d_4_k_cu_1e1903cd_150444cute1_E,@object
	.size		_ZN40_INTERNAL_6d73144d_4_k_cu_1e1903cd_150444cute1_E,(_ZN40_INTERNAL_6d73144d_4_k_cu_1e1903cd_150444cuda3std3__45__cpo6cbeginE - _ZN40_INTERNAL_6d73144d_4_k_cu_1e1903cd_150444cute1_E)
_ZN40_INTERNAL_6d73144d_4_k_cu_1e1903cd_150444cute1_E:
	.zero		1
	.type		_ZN40_INTERNAL_6d73144d_4_k_cu_1e1903cd_150444cuda3std3__45__cpo6cbeginE,@object
	.size		_ZN40_INTERNAL_6d73144d_4_k_cu_1e1903cd_150444cuda3std3__45__cpo6cbeginE,(_ZN40_INTERNAL_6d73144d_4_k_cu_1e1903cd_150444cuda3std3__48in_placeE - _ZN40_INTERNAL_6d73144d_4_k_cu_1e1903cd_150444cuda3std3__45__cpo6cbeginE)
_ZN40_INTERNAL_6d73144d_4_k_cu_1e1903cd_150444cuda3std3__45__cpo6cbeginE:
	.zero		1
	.type		_ZN40_INTERNAL_6d73144d_4_k_cu_1e1903cd_150444cuda3std3__48in_placeE,@object
	.size		_ZN40_INTERNAL_6d73144d_4_k_cu_1e1903cd_150444cuda3std3__48in_placeE,(_ZN40_INTERNAL_6d73144d_4_k_cu_1e1903cd_150444cuda3std6ranges3__45__cpo9iter_moveE - _ZN40_INTERNAL_6d73144d_4_k_cu_1e1903cd_150444cuda3std3__48in_placeE)
_ZN40_INTERNAL_6d73144d_4_k_cu_1e1903cd_150444cuda3std3__48in_placeE:
	.zero		1
	.type		_ZN40_INTERNAL_6d73144d_4_k_cu_1e1903cd_150444cuda3std6ranges3__45__cpo9iter_moveE,@object
	.size		_ZN40_INTERNAL_6d73144d_4_k_cu_1e1903cd_150444cuda3std6ranges3__45__cpo9iter_moveE,(_ZN40_INTERNAL_6d73144d_4_k_cu_1e1903cd_150444cuda3std3__45__cpo5beginE - _ZN40_INTERNAL_6d73144d_4_k_cu_1e1903cd_150444cuda3std6ranges3__45__cpo9iter_moveE)
_ZN40_INTERNAL_6d73144d_4_k_cu_1e1903cd_150444cuda3std6ranges3__45__cpo9iter_moveE:
	.zero		1
	.type		_ZN40_INTERNAL_6d73144d_4_k_cu_1e1903cd_150444cuda3std3__45__cpo5beginE,@object
	.size		_ZN40_INTERNAL_6d73144d_4_k_cu_1e1903cd_150444cuda3std3__45__cpo5beginE,(_ZN40_INTERNAL_6d73144d_4_k_cu_1e1903cd_150444cuda3std3__442_GLOBAL__N__6d73144d_4_k_cu_1e1903cd_150446ignoreE - _ZN40_INTERNAL_6d73144d_4_k_cu_1e1903cd_150444cuda3std3__45__cpo5beginE)
_ZN40_INTERNAL_6d73144d_4_k_cu_1e1903cd_150444cuda3std3__45__cpo5beginE:
	.zero		1
	.type		_ZN40_INTERNAL_6d73144d_4_k_cu_1e1903cd_150444cuda3std3__442_GLOBAL__N__6d73144d_4_k_cu_1e1903cd_150446ignoreE,@object
	.size		_ZN40_INTERNAL_6d73144d_4_k_cu_1e1903cd_150444cuda3std3__442_GLOBAL__N__6d73144d_4_k_cu_1e1903cd_150446ignoreE,(_ZN40_INTERNAL_6d73144d_4_k_cu_1e1903cd_150444cute7productE - _ZN40_INTERNAL_6d73144d_4_k_cu_1e1903cd_150444cuda3std3__442_GLOBAL__N__6d73144d_4_k_cu_1e1903cd_150446ignoreE)
_ZN40_INTERNAL_6d73144d_4_k_cu_1e1903cd_150444cuda3std3__442_GLOBAL__N__6d73144d_4_k_cu_1e1903cd_150446ignoreE:
	.zero		1
	.type		_ZN40_INTERNAL_6d73144d_4_k_cu_1e1903cd_150444cute7productE,@object
	.size		_ZN40_INTERNAL_6d73144d_4_k_cu_1e1903cd_150444cute7productE,(_ZN40_INTERNAL_6d73144d_4_k_cu_1e1903cd_150444cuda3std3__45__cpo3endE - _ZN40_INTERNAL_6d73144d_4_k_cu_1e1903cd_150444cute7productE)
_ZN40_INTERNAL_6d73144d_4_k_cu_1e1903cd_150444cute7productE:
	.zero		1
	.type		_ZN40_INTERNAL_6d73144d_4_k_cu_1e1903cd_150444cuda3std3__45__cpo3endE,@object
	.size		_ZN40_INTERNAL_6d73144d_4_k_cu_1e1903cd_150444cuda3std3__45__cpo3endE,(_ZN40_INTERNAL_6d73144d_4_k_cu_1e1903cd_150444cuda3std3__419piecewise_constructE - _ZN40_INTERNAL_6d73144d_4_k_cu_1e1903cd_150444cuda3std3__45__cpo3endE)
_ZN40_INTERNAL_6d73144d_4_k_cu_1e1903cd_150444cuda3std3__45__cpo3endE:
	.zero		1
	.type		_ZN40_INTERNAL_6d73144d_4_k_cu_1e1903cd_150444cuda3std3__419piecewise_constructE,@object
	.size		_ZN40_INTERNAL_6d73144d_4_k_cu_1e1903cd_150444cuda3std3__419piecewise_constructE,(_ZN40_INTERNAL_6d73144d_4_k_cu_1e1903cd_150444cuda3std3__45__cpo4cendE - _ZN40_INTERNAL_6d73144d_4_k_cu_1e1903cd_150444cuda3std3__419piecewise_constructE)
_ZN40_INTERNAL_6d73144d_4_k_cu_1e1903cd_150444cuda3std3__419piecewise_constructE:
	.zero		1
	.type		_ZN40_INTERNAL_6d73144d_4_k_cu_1e1903cd_150444cuda3std3__45__cpo4cendE,@object
	.size		_ZN40_INTERNAL_6d73144d_4_k_cu_1e1903cd_150444cuda3std3__45__cpo4cendE,(_ZN40_INTERNAL_6d73144d_4_k_cu_1e1903cd_150444cuda3std6ranges3__45__cpo4swapE - _ZN40_INTERNAL_6d73144d_4_k_cu_1e1903cd_150444cuda3std3__45__cpo4cendE)
_ZN40_INTERNAL_6d73144d_4_k_cu_1e1903cd_150444cuda3std3__45__cpo4cendE:
	.zero		1
	.type		_ZN40_INTERNAL_6d73144d_4_k_cu_1e1903cd_150444cuda3std6ranges3__45__cpo4swapE,@object
	.size		_ZN40_INTERNAL_6d73144d_4_k_cu_1e1903cd_150444cuda3std6ranges3__45__cpo4swapE,(.L_8 - _ZN40_INTERNAL_6d73144d_4_k_cu_1e1903cd_150444cuda3std6ranges3__45__cpo4swapE)
_ZN40_INTERNAL_6d73144d_4_k_cu_1e1903cd_150444cuda3std6ranges3__45__cpo4swapE:
	.zero		1
.L_8:


//--------------------- .nv.constant0._ZN7cutlass13device_kernelINS_4gemm6kernel13GemmUniversalIN4cute5tupleIJiiiiEEENS1_10collective13CollectiveMmaINS1_34MainloopSm90TmaGmmaWarpSpecializedILi5ENS5_IJNS4_1CILi1EEESB_SB_EEENS1_35KernelTmaWarpSpecializedCooperativeEEENS5_IJNSA_ILi512EEENSA_ILi96EEENSA_ILi32EEEEEENS_10bfloat16_tENS5_IJlSB_lEEESJ_SK_NS4_8TiledMMAINS4_8MMA_AtomIJNS4_4SM904GMMA27MMA_64x96x16_F32BF16BF16_SSILNSO_5MajorE0ELSQ_0ELNSO_7ScaleInE1ELSR_1EEEEEENS4_6LayoutINS5_IJNSA_ILi2EEESB_SB_EEENS5_IJSB_NSA_ILi0EEESX_EEEEENS5_IJNS4_10UnderscoreES10_S10_EEEEENS4_13SM90_TMA_LOADENS4_14ComposedLayoutINS4_7SwizzleILi2ELi4ELi3EEENS4_18smem_ptr_flag_bitsILi16EEENSU_INS5_IJNSA_ILi8EEESH_EEENS5_IJSH_SB_EEEEEEEvNS4_8identityES13_S1D_vS1E_EENS_8epilogue10collective6detail29Sm90TmaWarpSpecializedAdapterINS1H_15DefaultEpilogueISJ_SK_SK_NS1G_6thread17LinearCombinationISJ_Li1EffLNS1L_9ScaleType4KindE0ELNS_15FloatRoundStyleE2ESJ_EENS1_15EpilogueDefaultEEEEEvvEEEEvNT_6ParamsE --------------------------
	.section	.nv.constant0._ZN7cutlass13device_kernelINS_4gemm6kernel13GemmUniversalIN4cute5tupleIJiiiiEEENS1_10collective13CollectiveMmaINS1_34MainloopSm90TmaGmmaWarpSpecializedILi5ENS5_IJNS4_1CILi1EEESB_SB_EEENS1_35KernelTmaWarpSpecializedCooperativeEEENS5_IJNSA_ILi512EEENSA_ILi96EEENSA_ILi32EEEEEENS_10bfloat16_tENS5_IJlSB_lEEESJ_SK_NS4_8TiledMMAINS4_8MMA_AtomIJNS4_4SM904GMMA27MMA_64x96x16_F32BF16BF16_SSILNSO_5MajorE0ELSQ_0ELNSO_7ScaleInE1ELSR_1EEEEEENS4_6LayoutINS5_IJNSA_ILi2EEESB_SB_EEENS5_IJSB_NSA_ILi0EEESX_EEEEENS5_IJNS4_10UnderscoreES10_S10_EEEEENS4_13SM90_TMA_LOADENS4_14ComposedLayoutINS4_7SwizzleILi2ELi4ELi3EEENS4_18smem_ptr_flag_bitsILi16EEENSU_INS5_IJNSA_ILi8EEESH_EEENS5_IJSH_SB_EEEEEEEvNS4_8identityES13_S1D_vS1E_EENS_8epilogue10collective6detail29Sm90TmaWarpSpecializedAdapterINS1H_15DefaultEpilogueISJ_SK_SK_NS1G_6thread17LinearCombinationISJ_Li1EffLNS1L_9ScaleType4KindE0ELNS_15FloatRoundStyleE2ESJ_EENS1_15EpilogueDefaultEEEEEvvEEEEvNT_6ParamsE,"a",@progbits
	.sectionflags	@""
	.align	4
.nv.constant0._ZN7cutlass13device_kernelINS_4gemm6kernel13GemmUniversalIN4cute5tupleIJiiiiEEENS1_10collective13CollectiveMmaINS1_34MainloopSm90TmaGmmaWarpSpecializedILi5ENS5_IJNS4_1CILi1EEESB_SB_EEENS1_35KernelTmaWarpSpecializedCooperativeEEENS5_IJNSA_ILi512EEENSA_ILi96EEENSA_ILi32EEEEEENS_10bfloat16_tENS5_IJlSB_lEEESJ_SK_NS4_8TiledMMAINS4_8MMA_AtomIJNS4_4SM904GMMA27MMA_64x96x16_F32BF16BF16_SSILNSO_5MajorE0ELSQ_0ELNSO_7ScaleInE1ELSR_1EEEEEENS4_6LayoutINS5_IJNSA_ILi2EEESB_SB_EEENS5_IJSB_NSA_ILi0EEESX_EEEEENS5_IJNS4_10UnderscoreES10_S10_EEEEENS4_13SM90_TMA_LOADENS4_14ComposedLayoutINS4_7SwizzleILi2ELi4ELi3EEENS4_18smem_ptr_flag_bitsILi16EEENSU_INS5_IJNSA_ILi8EEESH_EEENS5_IJSH_SB_EEEEEEEvNS4_8identityES13_S1D_vS1E_EENS_8epilogue10collective6detail29Sm90TmaWarpSpecializedAdapterINS1H_15DefaultEpilogueISJ_SK_SK_NS1G_6thread17LinearCombinationISJ_Li1EffLNS1L_9ScaleType4KindE0ELNS_15FloatRoundStyleE2ESJ_EENS1_15EpilogueDefaultEEEEEvvEEEEvNT_6ParamsE:
	.zero		1664


//--------------------- SYMBOLS --------------------------

	.type		.nv.reservedSmem.offset0,@object
	.size		.nv.reservedSmem.offset0,0x4
	.type		__assertfail,@function
